//
// Generated by NVIDIA NVVM Compiler
//
// Compiler Build ID: CL-36424714
// Cuda compilation tools, release 13.0, V13.0.88
// Based on NVVM 20.0.0
//

.version 9.0
.target sm_100
.address_size 64

	// .globl	_Z16FindClosestPointP6float3Pii
.func  (.param .b64 func_retval0) __internal_accurate_pow
(
	.param .b64 __internal_accurate_pow_param_0
)
;

.visible .entry _Z16FindClosestPointP6float3Pii(
	.param .u64 .ptr .align 1 _Z16FindClosestPointP6float3Pii_param_0,
	.param .u64 .ptr .align 1 _Z16FindClosestPointP6float3Pii_param_1,
	.param .u32 _Z16FindClosestPointP6float3Pii_param_2
)
{
	.reg .pred 	%p<77>;
	.reg .b32 	%r<111>;
	.reg .b32 	%f<19>;
	.reg .b64 	%rd<15>;
	.reg .b64 	%fd<101>;

	ld.param.u64 	%rd9, [_Z16FindClosestPointP6float3Pii_param_0];
	ld.param.u64 	%rd8, [_Z16FindClosestPointP6float3Pii_param_1];
	ld.param.u32 	%r31, [_Z16FindClosestPointP6float3Pii_param_2];
	cvta.to.global.u64 	%rd1, %rd9;
	mov.u32 	%r32, %ctaid.x;
	mov.u32 	%r33, %ntid.x;
	mov.u32 	%r34, %tid.x;
	mad.lo.s32 	%r1, %r32, %r33, %r34;
	setp.lt.s32 	%p2, %r31, 1;
	@%p2 bra 	$L__BB0_43;
	cvta.to.global.u64 	%rd10, %rd8;
	mul.wide.s32 	%rd11, %r1, 12;
	add.s64 	%rd2, %rd1, %rd11;
	mov.f64 	%fd40, 0d4000000000000000;
	{
	.reg .b32 %temp; 
	mov.b64 	{%temp, %r2}, %fd40;
	}
	and.b32  	%r3, %r2, 2146435072;
	setp.eq.s32 	%p3, %r3, 1062207488;
	setp.lt.s32 	%p4, %r2, 0;
	selp.b32 	%r4, 0, 2146435072, %p4;
	and.b32  	%r37, %r2, 2147483647;
	setp.ne.s32 	%p5, %r37, 1071644672;
	and.pred  	%p1, %p3, %p5;
	mul.wide.s32 	%rd12, %r1, 4;
	add.s64 	%rd3, %rd10, %rd12;
	setp.eq.s32 	%p6, %r31, 1;
	mov.b32 	%r108, 9999999;
	mov.b32 	%r109, 0;
	@%p6 bra 	$L__BB0_30;
	and.b32  	%r40, %r31, 2147483646;
	neg.s32 	%r104, %r40;
	add.s64 	%rd14, %rd1, 16;
	neg.s32 	%r103, %r1;
	add.s32 	%r102, %r1, -1;
	mov.b32 	%r108, 9999999;
	mov.b32 	%r105, 0;
$L__BB0_3:
	setp.eq.s32 	%p7, %r102, -1;
	@%p7 bra 	$L__BB0_16;
	setp.lt.s32 	%p8, %r2, 0;
	setp.eq.s32 	%p9, %r3, 1062207488;
	ld.global.f32 	%f7, [%rd2];
	ld.global.f32 	%f8, [%rd14+-16];
	sub.f32 	%f1, %f7, %f8;
	cvt.f64.f32 	%fd1, %f1;
	{
	.reg .b32 %temp; 
	mov.b64 	{%temp, %r13}, %fd1;
	}
	abs.f64 	%fd2, %fd1;
	{ // callseq 0, 0
	.param .b64 param0;
	st.param.f64 	[param0], %fd2;
	.param .b64 retval0;
	call.uni (retval0), 
	__internal_accurate_pow, 
	(
	param0
	);
	ld.param.f64 	%fd41, [retval0];
	} // callseq 0
	setp.lt.s32 	%p11, %r13, 0;
	neg.f64 	%fd43, %fd41;
	selp.f64 	%fd44, %fd43, %fd41, %p9;
	selp.f64 	%fd45, %fd44, %fd41, %p11;
	setp.eq.f32 	%p12, %f1, 0f00000000;
	selp.b32 	%r41, %r13, 0, %p9;
	or.b32  	%r42, %r41, 2146435072;
	selp.b32 	%r43, %r42, %r41, %p8;
	mov.b32 	%r44, 0;
	mov.b64 	%fd46, {%r44, %r43};
	selp.f64 	%fd95, %fd46, %fd45, %p12;
	add.f64 	%fd47, %fd1, 0d4000000000000000;
	{
	.reg .b32 %temp; 
	mov.b64 	{%temp, %r45}, %fd47;
	}
	and.b32  	%r46, %r45, 2146435072;
	setp.ne.s32 	%p13, %r46, 2146435072;
	@%p13 bra 	$L__BB0_9;
	setp.num.f32 	%p14, %f1, %f1;
	@%p14 bra 	$L__BB0_7;
	mov.f64 	%fd48, 0d4000000000000000;
	add.rn.f64 	%fd95, %fd1, %fd48;
	bra.uni 	$L__BB0_9;
$L__BB0_7:
	setp.neu.f64 	%p15, %fd2, 0d7FF0000000000000;
	@%p15 bra 	$L__BB0_9;
	setp.lt.s32 	%p16, %r13, 0;
	or.b32  	%r47, %r4, -2147483648;
	selp.b32 	%r48, %r47, %r4, %p1;
	selp.b32 	%r49, %r48, %r4, %p16;
	mov.b32 	%r50, 0;
	mov.b64 	%fd95, {%r50, %r49};
$L__BB0_9:
	setp.lt.s32 	%p17, %r2, 0;
	setp.eq.s32 	%p18, %r3, 1062207488;
	setp.eq.f32 	%p20, %f1, 0f3F800000;
	selp.f64 	%fd7, 0d3FF0000000000000, %fd95, %p20;
	ld.global.f32 	%f9, [%rd2+4];
	ld.global.f32 	%f10, [%rd14+-12];
	sub.f32 	%f2, %f9, %f10;
	cvt.f64.f32 	%fd8, %f2;
	{
	.reg .b32 %temp; 
	mov.b64 	{%temp, %r14}, %fd8;
	}
	abs.f64 	%fd9, %fd8;
	{ // callseq 1, 0
	.param .b64 param0;
	st.param.f64 	[param0], %fd9;
	.param .b64 retval0;
	call.uni (retval0), 
	__internal_accurate_pow, 
	(
	param0
	);
	ld.param.f64 	%fd49, [retval0];
	} // callseq 1
	setp.lt.s32 	%p21, %r14, 0;
	neg.f64 	%fd51, %fd49;
	selp.f64 	%fd52, %fd51, %fd49, %p18;
	selp.f64 	%fd53, %fd52, %fd49, %p21;
	setp.eq.f32 	%p22, %f2, 0f00000000;
	selp.b32 	%r51, %r14, 0, %p18;
	or.b32  	%r52, %r51, 2146435072;
	selp.b32 	%r53, %r52, %r51, %p17;
	mov.b32 	%r54, 0;
	mov.b64 	%fd54, {%r54, %r53};
	selp.f64 	%fd96, %fd54, %fd53, %p22;
	add.f64 	%fd55, %fd8, 0d4000000000000000;
	{
	.reg .b32 %temp; 
	mov.b64 	{%temp, %r55}, %fd55;
	}
	and.b32  	%r56, %r55, 2146435072;
	setp.ne.s32 	%p23, %r56, 2146435072;
	@%p23 bra 	$L__BB0_14;
	setp.num.f32 	%p24, %f2, %f2;
	@%p24 bra 	$L__BB0_12;
	mov.f64 	%fd56, 0d4000000000000000;
	add.rn.f64 	%fd96, %fd8, %fd56;
	bra.uni 	$L__BB0_14;
$L__BB0_12:
	setp.neu.f64 	%p25, %fd9, 0d7FF0000000000000;
	@%p25 bra 	$L__BB0_14;
	setp.lt.s32 	%p26, %r14, 0;
	or.b32  	%r57, %r4, -2147483648;
	selp.b32 	%r58, %r57, %r4, %p1;
	selp.b32 	%r59, %r58, %r4, %p26;
	mov.b32 	%r60, 0;
	mov.b64 	%fd96, {%r60, %r59};
$L__BB0_14:
	setp.eq.f32 	%p27, %f2, 0f3F800000;
	selp.f64 	%fd57, 0d3FF0000000000000, %fd96, %p27;
	add.f64 	%fd58, %fd7, %fd57;
	cvt.rzi.s32.f64 	%r15, %fd58;
	setp.ge.s32 	%p28, %r15, %r108;
	@%p28 bra 	$L__BB0_16;
	st.global.u32 	[%rd3], %r105;
	mov.u32 	%r108, %r15;
$L__BB0_16:
	setp.eq.s32 	%p29, %r103, -1;
	@%p29 bra 	$L__BB0_29;
	setp.lt.s32 	%p30, %r2, 0;
	setp.eq.s32 	%p31, %r3, 1062207488;
	ld.global.f32 	%f11, [%rd2];
	ld.global.f32 	%f12, [%rd14+-4];
	sub.f32 	%f3, %f11, %f12;
	cvt.f64.f32 	%fd14, %f3;
	{
	.reg .b32 %temp; 
	mov.b64 	{%temp, %r17}, %fd14;
	}
	abs.f64 	%fd15, %fd14;
	{ // callseq 2, 0
	.param .b64 param0;
	st.param.f64 	[param0], %fd15;
	.param .b64 retval0;
	call.uni (retval0), 
	__internal_accurate_pow, 
	(
	param0
	);
	ld.param.f64 	%fd59, [retval0];
	} // callseq 2
	setp.lt.s32 	%p33, %r17, 0;
	neg.f64 	%fd61, %fd59;
	selp.f64 	%fd62, %fd61, %fd59, %p31;
	selp.f64 	%fd63, %fd62, %fd59, %p33;
	setp.eq.f32 	%p34, %f3, 0f00000000;
	selp.b32 	%r61, %r17, 0, %p31;
	or.b32  	%r62, %r61, 2146435072;
	selp.b32 	%r63, %r62, %r61, %p30;
	mov.b32 	%r64, 0;
	mov.b64 	%fd64, {%r64, %r63};
	selp.f64 	%fd97, %fd64, %fd63, %p34;
	add.f64 	%fd65, %fd14, 0d4000000000000000;
	{
	.reg .b32 %temp; 
	mov.b64 	{%temp, %r65}, %fd65;
	}
	and.b32  	%r66, %r65, 2146435072;
	setp.ne.s32 	%p35, %r66, 2146435072;
	@%p35 bra 	$L__BB0_22;
	setp.nan.f32 	%p36, %f3, %f3;
	@%p36 bra 	$L__BB0_21;
	setp.neu.f64 	%p37, %fd15, 0d7FF0000000000000;
	@%p37 bra 	$L__BB0_22;
	setp.lt.s32 	%p38, %r17, 0;
	or.b32  	%r67, %r4, -2147483648;
	selp.b32 	%r68, %r67, %r4, %p1;
	selp.b32 	%r69, %r68, %r4, %p38;
	mov.b32 	%r70, 0;
	mov.b64 	%fd97, {%r70, %r69};
	bra.uni 	$L__BB0_22;
$L__BB0_21:
	mov.f64 	%fd66, 0d4000000000000000;
	add.rn.f64 	%fd97, %fd14, %fd66;
$L__BB0_22:
	setp.lt.s32 	%p39, %r2, 0;
	setp.eq.s32 	%p40, %r3, 1062207488;
	setp.eq.f32 	%p42, %f3, 0f3F800000;
	selp.f64 	%fd20, 0d3FF0000000000000, %fd97, %p42;
	ld.global.f32 	%f13, [%rd2+4];
	ld.global.f32 	%f14, [%rd14];
	sub.f32 	%f4, %f13, %f14;
	cvt.f64.f32 	%fd21, %f4;
	{
	.reg .b32 %temp; 
	mov.b64 	{%temp, %r18}, %fd21;
	}
	abs.f64 	%fd22, %fd21;
	{ // callseq 3, 0
	.param .b64 param0;
	st.param.f64 	[param0], %fd22;
	.param .b64 retval0;
	call.uni (retval0), 
	__internal_accurate_pow, 
	(
	param0
	);
	ld.param.f64 	%fd67, [retval0];
	} // callseq 3
	setp.lt.s32 	%p43, %r18, 0;
	neg.f64 	%fd69, %fd67;
	selp.f64 	%fd70, %fd69, %fd67, %p40;
	selp.f64 	%fd71, %fd70, %fd67, %p43;
	setp.eq.f32 	%p44, %f4, 0f00000000;
	selp.b32 	%r71, %r18, 0, %p40;
	or.b32  	%r72, %r71, 2146435072;
	selp.b32 	%r73, %r72, %r71, %p39;
	mov.b32 	%r74, 0;
	mov.b64 	%fd72, {%r74, %r73};
	selp.f64 	%fd98, %fd72, %fd71, %p44;
	add.f64 	%fd73, %fd21, 0d4000000000000000;
	{
	.reg .b32 %temp; 
	mov.b64 	{%temp, %r75}, %fd73;
	}
	and.b32  	%r76, %r75, 2146435072;
	setp.ne.s32 	%p45, %r76, 2146435072;
	@%p45 bra 	$L__BB0_27;
	setp.nan.f32 	%p46, %f4, %f4;
	@%p46 bra 	$L__BB0_26;
	setp.neu.f64 	%p47, %fd22, 0d7FF0000000000000;
	@%p47 bra 	$L__BB0_27;
	setp.lt.s32 	%p48, %r18, 0;
	or.b32  	%r77, %r4, -2147483648;
	selp.b32 	%r78, %r77, %r4, %p1;
	selp.b32 	%r79, %r78, %r4, %p48;
	mov.b32 	%r80, 0;
	mov.b64 	%fd98, {%r80, %r79};
	bra.uni 	$L__BB0_27;
$L__BB0_26:
	mov.f64 	%fd74, 0d4000000000000000;
	add.rn.f64 	%fd98, %fd21, %fd74;
$L__BB0_27:
	setp.eq.f32 	%p49, %f4, 0f3F800000;
	selp.f64 	%fd75, 0d3FF0000000000000, %fd98, %p49;
	add.f64 	%fd76, %fd20, %fd75;
	cvt.rzi.s32.f64 	%r19, %fd76;
	setp.ge.s32 	%p50, %r19, %r108;
	@%p50 bra 	$L__BB0_29;
	add.s32 	%r81, %r105, 1;
	st.global.u32 	[%rd3], %r81;
	mov.u32 	%r108, %r19;
$L__BB0_29:
	and.b32  	%r109, %r31, 2147483646;
	add.s32 	%r105, %r105, 2;
	add.s32 	%r104, %r104, 2;
	add.s64 	%rd14, %rd14, 24;
	add.s32 	%r103, %r103, 2;
	add.s32 	%r102, %r102, -2;
	setp.ne.s32 	%p51, %r104, 0;
	@%p51 bra 	$L__BB0_3;
$L__BB0_30:
	and.b32  	%r82, %r31, 1;
	setp.eq.b32 	%p52, %r82, 1;
	not.pred 	%p53, %p52;
	setp.eq.s32 	%p54, %r1, %r109;
	or.pred  	%p55, %p53, %p54;
	@%p55 bra 	$L__BB0_43;
	or.b32  	%r28, %r4, -2147483648;
	setp.lt.s32 	%p56, %r2, 0;
	setp.eq.s32 	%p57, %r3, 1062207488;
	ld.global.f32 	%f15, [%rd2];
	mul.wide.u32 	%rd13, %r109, 12;
	add.s64 	%rd7, %rd1, %rd13;
	ld.global.f32 	%f16, [%rd7];
	sub.f32 	%f5, %f15, %f16;
	cvt.f64.f32 	%fd27, %f5;
	{
	.reg .b32 %temp; 
	mov.b64 	{%temp, %r29}, %fd27;
	}
	abs.f64 	%fd28, %fd27;
	{ // callseq 4, 0
	.param .b64 param0;
	st.param.f64 	[param0], %fd28;
	.param .b64 retval0;
	call.uni (retval0), 
	__internal_accurate_pow, 
	(
	param0
	);
	ld.param.f64 	%fd77, [retval0];
	} // callseq 4
	setp.lt.s32 	%p59, %r29, 0;
	neg.f64 	%fd79, %fd77;
	selp.f64 	%fd80, %fd79, %fd77, %p57;
	selp.f64 	%fd81, %fd80, %fd77, %p59;
	setp.eq.f32 	%p60, %f5, 0f00000000;
	selp.b32 	%r83, %r29, 0, %p57;
	or.b32  	%r84, %r83, 2146435072;
	selp.b32 	%r85, %r84, %r83, %p56;
	mov.b32 	%r86, 0;
	mov.b64 	%fd82, {%r86, %r85};
	selp.f64 	%fd99, %fd82, %fd81, %p60;
	add.f64 	%fd83, %fd27, 0d4000000000000000;
	{
	.reg .b32 %temp; 
	mov.b64 	{%temp, %r87}, %fd83;
	}
	and.b32  	%r88, %r87, 2146435072;
	setp.ne.s32 	%p61, %r88, 2146435072;
	@%p61 bra 	$L__BB0_36;
	setp.nan.f32 	%p62, %f5, %f5;
	@%p62 bra 	$L__BB0_35;
	setp.neu.f64 	%p63, %fd28, 0d7FF0000000000000;
	@%p63 bra 	$L__BB0_36;
	setp.lt.s32 	%p64, %r29, 0;
	selp.b32 	%r89, %r28, %r4, %p1;
	selp.b32 	%r90, %r89, %r4, %p64;
	mov.b32 	%r91, 0;
	mov.b64 	%fd99, {%r91, %r90};
	bra.uni 	$L__BB0_36;
$L__BB0_35:
	mov.f64 	%fd84, 0d4000000000000000;
	add.rn.f64 	%fd99, %fd27, %fd84;
$L__BB0_36:
	setp.lt.s32 	%p65, %r2, 0;
	setp.eq.s32 	%p66, %r3, 1062207488;
	setp.eq.f32 	%p68, %f5, 0f3F800000;
	selp.f64 	%fd33, 0d3FF0000000000000, %fd99, %p68;
	ld.global.f32 	%f17, [%rd2+4];
	ld.global.f32 	%f18, [%rd7+4];
	sub.f32 	%f6, %f17, %f18;
	cvt.f64.f32 	%fd34, %f6;
	{
	.reg .b32 %temp; 
	mov.b64 	{%temp, %r30}, %fd34;
	}
	abs.f64 	%fd35, %fd34;
	{ // callseq 5, 0
	.param .b64 param0;
	st.param.f64 	[param0], %fd35;
	.param .b64 retval0;
	call.uni (retval0), 
	__internal_accurate_pow, 
	(
	param0
	);
	ld.param.f64 	%fd85, [retval0];
	} // callseq 5
	setp.lt.s32 	%p69, %r30, 0;
	neg.f64 	%fd87, %fd85;
	selp.f64 	%fd88, %fd87, %fd85, %p66;
	selp.f64 	%fd89, %fd88, %fd85, %p69;
	setp.eq.f32 	%p70, %f6, 0f00000000;
	selp.b32 	%r92, %r30, 0, %p66;
	or.b32  	%r93, %r92, 2146435072;
	selp.b32 	%r94, %r93, %r92, %p65;
	mov.b32 	%r95, 0;
	mov.b64 	%fd90, {%r95, %r94};
	selp.f64 	%fd100, %fd90, %fd89, %p70;
	add.f64 	%fd91, %fd34, 0d4000000000000000;
	{
	.reg .b32 %temp; 
	mov.b64 	{%temp, %r96}, %fd91;
	}
	and.b32  	%r97, %r96, 2146435072;
	setp.ne.s32 	%p71, %r97, 2146435072;
	@%p71 bra 	$L__BB0_41;
	setp.nan.f32 	%p72, %f6, %f6;
	@%p72 bra 	$L__BB0_40;
	setp.neu.f64 	%p73, %fd35, 0d7FF0000000000000;
	@%p73 bra 	$L__BB0_41;
	setp.lt.s32 	%p74, %r30, 0;
	selp.b32 	%r98, %r28, %r4, %p1;
	selp.b32 	%r99, %r98, %r4, %p74;
	mov.b32 	%r100, 0;
	mov.b64 	%fd100, {%r100, %r99};
	bra.uni 	$L__BB0_41;
$L__BB0_40:
	mov.f64 	%fd92, 0d4000000000000000;
	add.rn.f64 	%fd100, %fd34, %fd92;
$L__BB0_41:
	setp.eq.f32 	%p75, %f6, 0f3F800000;
	selp.f64 	%fd93, 0d3FF0000000000000, %fd100, %p75;
	add.f64 	%fd94, %fd33, %fd93;
	cvt.rzi.s32.f64 	%r101, %fd94;
	setp.ge.s32 	%p76, %r101, %r108;
	@%p76 bra 	$L__BB0_43;
	st.global.u32 	[%rd3], %r109;
$L__BB0_43:
	ret;

}
.func  (.param .b64 func_retval0) __internal_accurate_pow(
	.param .b64 __internal_accurate_pow_param_0
)
{
	.reg .pred 	%p<8>;
	.reg .b32 	%r<49>;
	.reg .b32 	%f<3>;
	.reg .b64 	%fd<109>;

	ld.param.f64 	%fd10, [__internal_accurate_pow_param_0];
	{
	.reg .b32 %temp; 
	mov.b64 	{%temp, %r46}, %fd10;
	}
	{
	.reg .b32 %temp; 
	mov.b64 	{%r45, %temp}, %fd10;
	}
	shr.u32 	%r47, %r46, 20;
	setp.gt.u32 	%p1, %r46, 1048575;
	@%p1 bra 	$L__BB1_2;
	mul.f64 	%fd11, %fd10, 0d4350000000000000;
	{
	.reg .b32 %temp; 
	mov.b64 	{%temp, %r46}, %fd11;
	}
	{
	.reg .b32 %temp; 
	mov.b64 	{%r45, %temp}, %fd11;
	}
	shr.u32 	%r16, %r46, 20;
	add.s32 	%r47, %r16, -54;
$L__BB1_2:
	add.s32 	%r48, %r47, -1023;
	and.b32  	%r17, %r46, -2146435073;
	or.b32  	%r18, %r17, 1072693248;
	mov.b64 	%fd107, {%r45, %r18};
	setp.lt.u32 	%p2, %r18, 1073127583;
	@%p2 bra 	$L__BB1_4;
	{
	.reg .b32 %temp; 
	mov.b64 	{%r19, %temp}, %fd107;
	}
	{
	.reg .b32 %temp; 
	mov.b64 	{%temp, %r20}, %fd107;
	}
	add.s32 	%r21, %r20, -1048576;
	mov.b64 	%fd107, {%r19, %r21};
	add.s32 	%r48, %r47, -1022;
$L__BB1_4:
	add.f64 	%fd12, %fd107, 0dBFF0000000000000;
	add.f64 	%fd13, %fd107, 0d3FF0000000000000;
	rcp.approx.ftz.f64 	%fd14, %fd13;
	neg.f64 	%fd15, %fd13;
	fma.rn.f64 	%fd16, %fd15, %fd14, 0d3FF0000000000000;
	fma.rn.f64 	%fd17, %fd16, %fd16, %fd16;
	fma.rn.f64 	%fd18, %fd17, %fd14, %fd14;
	mul.f64 	%fd19, %fd12, %fd18;
	fma.rn.f64 	%fd20, %fd12, %fd18, %fd19;
	mul.f64 	%fd21, %fd20, %fd20;
	fma.rn.f64 	%fd22, %fd21, 0d3EB0F5FF7D2CAFE2, 0d3ED0F5D241AD3B5A;
	fma.rn.f64 	%fd23, %fd22, %fd21, 0d3EF3B20A75488A3F;
	fma.rn.f64 	%fd24, %fd23, %fd21, 0d3F1745CDE4FAECD5;
	fma.rn.f64 	%fd25, %fd24, %fd21, 0d3F3C71C7258A578B;
	fma.rn.f64 	%fd26, %fd25, %fd21, 0d3F6249249242B910;
	fma.rn.f64 	%fd27, %fd26, %fd21, 0d3F89999999999DFB;
	sub.f64 	%fd28, %fd12, %fd20;
	add.f64 	%fd29, %fd28, %fd28;
	neg.f64 	%fd30, %fd20;
	fma.rn.f64 	%fd31, %fd30, %fd12, %fd29;
	mul.f64 	%fd32, %fd18, %fd31;
	fma.rn.f64 	%fd33, %fd21, %fd27, 0d3FB5555555555555;
	mov.f64 	%fd34, 0d3FB5555555555555;
	sub.f64 	%fd35, %fd34, %fd33;
	fma.rn.f64 	%fd36, %fd21, %fd27, %fd35;
	add.f64 	%fd37, %fd36, 0dBC46A4CB00B9E7B0;
	add.f64 	%fd38, %fd33, %fd37;
	sub.f64 	%fd39, %fd33, %fd38;
	add.f64 	%fd40, %fd37, %fd39;
	mul.rn.f64 	%fd41, %fd20, %fd20;
	neg.f64 	%fd42, %fd41;
	fma.rn.f64 	%fd43, %fd20, %fd20, %fd42;
	{
	.reg .b32 %temp; 
	mov.b64 	{%r22, %temp}, %fd32;
	}
	{
	.reg .b32 %temp; 
	mov.b64 	{%temp, %r23}, %fd32;
	}
	add.s32 	%r24, %r23, 1048576;
	mov.b64 	%fd44, {%r22, %r24};
	fma.rn.f64 	%fd45, %fd20, %fd44, %fd43;
	mul.rn.f64 	%fd46, %fd41, %fd20;
	neg.f64 	%fd47, %fd46;
	fma.rn.f64 	%fd48, %fd41, %fd20, %fd47;
	fma.rn.f64 	%fd49, %fd41, %fd32, %fd48;
	fma.rn.f64 	%fd50, %fd45, %fd20, %fd49;
	mul.rn.f64 	%fd51, %fd38, %fd46;
	neg.f64 	%fd52, %fd51;
	fma.rn.f64 	%fd53, %fd38, %fd46, %fd52;
	fma.rn.f64 	%fd54, %fd38, %fd50, %fd53;
	fma.rn.f64 	%fd55, %fd40, %fd46, %fd54;
	add.f64 	%fd56, %fd51, %fd55;
	sub.f64 	%fd57, %fd51, %fd56;
	add.f64 	%fd58, %fd55, %fd57;
	add.f64 	%fd59, %fd20, %fd56;
	sub.f64 	%fd60, %fd20, %fd59;
	add.f64 	%fd61, %fd56, %fd60;
	add.f64 	%fd62, %fd58, %fd61;
	add.f64 	%fd63, %fd32, %fd62;
	add.f64 	%fd64, %fd59, %fd63;
	sub.f64 	%fd65, %fd59, %fd64;
	add.f64 	%fd66, %fd63, %fd65;
	xor.b32  	%r25, %r48, -2147483648;
	mov.b32 	%r26, 1127219200;
	mov.b64 	%fd67, {%r25, %r26};
	mov.b32 	%r27, -2147483648;
	mov.b64 	%fd68, {%r27, %r26};
	sub.f64 	%fd69, %fd67, %fd68;
	fma.rn.f64 	%fd70, %fd69, 0d3FE62E42FEFA39EF, %fd64;
	fma.rn.f64 	%fd71, %fd69, 0dBFE62E42FEFA39EF, %fd70;
	sub.f64 	%fd72, %fd71, %fd64;
	sub.f64 	%fd73, %fd66, %fd72;
	fma.rn.f64 	%fd74, %fd69, 0d3C7ABC9E3B39803F, %fd73;
	add.f64 	%fd75, %fd70, %fd74;
	sub.f64 	%fd76, %fd70, %fd75;
	add.f64 	%fd77, %fd74, %fd76;
	mov.f64 	%fd78, 0d4000000000000000;
	{
	.reg .b32 %temp; 
	mov.b64 	{%temp, %r28}, %fd78;
	}
	{
	.reg .b32 %temp; 
	mov.b64 	{%r29, %temp}, %fd78;
	}
	shl.b32 	%r30, %r28, 1;
	setp.gt.u32 	%p3, %r30, -33554433;
	and.b32  	%r31, %r28, -15728641;
	selp.b32 	%r32, %r31, %r28, %p3;
	mov.b64 	%fd79, {%r29, %r32};
	mul.rn.f64 	%fd80, %fd75, %fd79;
	neg.f64 	%fd81, %fd80;
	fma.rn.f64 	%fd82, %fd75, %fd79, %fd81;
	fma.rn.f64 	%fd83, %fd77, %fd79, %fd82;
	add.f64 	%fd4, %fd80, %fd83;
	sub.f64 	%fd84, %fd80, %fd4;
	add.f64 	%fd5, %fd83, %fd84;
	fma.rn.f64 	%fd85, %fd4, 0d3FF71547652B82FE, 0d4338000000000000;
	{
	.reg .b32 %temp; 
	mov.b64 	{%r13, %temp}, %fd85;
	}
	mov.f64 	%fd86, 0dC338000000000000;
	add.rn.f64 	%fd87, %fd85, %fd86;
	fma.rn.f64 	%fd88, %fd87, 0dBFE62E42FEFA39EF, %fd4;
	fma.rn.f64 	%fd89, %fd87, 0dBC7ABC9E3B39803F, %fd88;
	fma.rn.f64 	%fd90, %fd89, 0d3E5ADE1569CE2BDF, 0d3E928AF3FCA213EA;
	fma.rn.f64 	%fd91, %fd90, %fd89, 0d3EC71DEE62401315;
	fma.rn.f64 	%fd92, %fd91, %fd89, 0d3EFA01997C89EB71;
	fma.rn.f64 	%fd93, %fd92, %fd89, 0d3F2A01A014761F65;
	fma.rn.f64 	%fd94, %fd93, %fd89, 0d3F56C16C1852B7AF;
	fma.rn.f64 	%fd95, %fd94, %fd89, 0d3F81111111122322;
	fma.rn.f64 	%fd96, %fd95, %fd89, 0d3FA55555555502A1;
	fma.rn.f64 	%fd97, %fd96, %fd89, 0d3FC5555555555511;
	fma.rn.f64 	%fd98, %fd97, %fd89, 0d3FE000000000000B;
	fma.rn.f64 	%fd99, %fd98, %fd89, 0d3FF0000000000000;
	fma.rn.f64 	%fd100, %fd99, %fd89, 0d3FF0000000000000;
	{
	.reg .b32 %temp; 
	mov.b64 	{%r14, %temp}, %fd100;
	}
	{
	.reg .b32 %temp; 
	mov.b64 	{%temp, %r15}, %fd100;
	}
	shl.b32 	%r33, %r13, 20;
	add.s32 	%r34, %r33, %r15;
	mov.b64 	%fd108, {%r14, %r34};
	{
	.reg .b32 %temp; 
	mov.b64 	{%temp, %r35}, %fd4;
	}
	mov.b32 	%f2, %r35;
	abs.f32 	%f1, %f2;
	setp.lt.f32 	%p4, %f1, 0f4086232B;
	@%p4 bra 	$L__BB1_7;
	setp.lt.f64 	%p5, %fd4, 0d0000000000000000;
	add.f64 	%fd101, %fd4, 0d7FF0000000000000;
	selp.f64 	%fd108, 0d0000000000000000, %fd101, %p5;
	setp.geu.f32 	%p6, %f1, 0f40874800;
	@%p6 bra 	$L__BB1_7;
	shr.u32 	%r36, %r13, 31;
	add.s32 	%r37, %r13, %r36;
	shr.s32 	%r38, %r37, 1;
	shl.b32 	%r39, %r38, 20;
	add.s32 	%r40, %r15, %r39;
	mov.b64 	%fd102, {%r14, %r40};
	sub.s32 	%r41, %r13, %r38;
	shl.b32 	%r42, %r41, 20;
	add.s32 	%r43, %r42, 1072693248;
	mov.b32 	%r44, 0;
	mov.b64 	%fd103, {%r44, %r43};
	mul.f64 	%fd108, %fd103, %fd102;
$L__BB1_7:
	abs.f64 	%fd104, %fd108;
	setp.eq.f64 	%p7, %fd104, 0d7FF0000000000000;
	fma.rn.f64 	%fd105, %fd108, %fd5, %fd108;
	selp.f64 	%fd106, %fd108, %fd105, %p7;
	st.param.f64 	[func_retval0], %fd106;
	ret;

}


// ===== COMPILED SASS (sm_100) =====

	.target	sm_100

	.elftype	@"ET_EXEC"


//--------------------- .note.nv.tkinfo           --------------------------
	.section	.note.nv.tkinfo,"",@"SHT_NOTE"
	.sectionflags	@"SHF_NOTE_NV_TKINFO"
	.tkinfo
        /*0018*/ 	.word	0x00000002
        /*0030*/ 	.string	""
        /*0030*/ 	.string	"ptxas"
        /*0030*/ 	.string	"Cuda compilation tools, release 13.0, V13.0.88"
        /*0030*/ 	.string	"Build cuda_13.0.r13.0/compiler.36424714_0"
        /*0030*/ 	.string	"-arch sm_100 -m 64 "



//--------------------- .note.nv.cuinfo           --------------------------
	.section	.note.nv.cuinfo,"",@"SHT_NOTE"
	.sectionflags	@"SHF_NOTE_NV_CUINFO"
        /*0018*/ 	.short	0x0002
        /*001a*/ 	.short	0x0064
        /*001c*/ 	.short	0x0082
	.zero		2


//--------------------- .nv.info                  --------------------------
	.section	.nv.info,"",@"SHT_CUDA_INFO"
	.align	4


	//----- nvinfo : EIATTR_REGCOUNT
	.align		4
        /*0000*/ 	.byte	0x04, 0x2f
        /*0002*/ 	.short	(.L_1 - .L_0)
	.align		4
.L_0:
        /*0004*/ 	.word	index@(_Z16FindClosestPointP6float3Pii)
        /*0008*/ 	.word	0x00000028


	//----- nvinfo : EIATTR_FRAME_SIZE
	.align		4
.L_1:
        /*000c*/ 	.byte	0x04, 0x11
        /*000e*/ 	.short	(.L_3 - .L_2)
	.align		4
.L_2:
        /*0010*/ 	.word	index@($_Z16FindClosestPointP6float3Pii$__internal_accurate_pow)
        /*0014*/ 	.word	0x00000000


	//----- nvinfo : EIATTR_FRAME_SIZE
	.align		4
.L_3:
        /*0018*/ 	.byte	0x04, 0x11
        /*001a*/ 	.short	(.L_5 - .L_4)
	.align		4
.L_4:
        /*001c*/ 	.word	index@(_Z16FindClosestPointP6float3Pii)
        /*0020*/ 	.word	0x00000000


	//----- nvinfo : EIATTR_MIN_STACK_SIZE
	.align		4
.L_5:
        /*0024*/ 	.byte	0x04, 0x12
        /*0026*/ 	.short	(.L_7 - .L_6)
	.align		4
.L_6:
        /*0028*/ 	.word	index@(_Z16FindClosestPointP6float3Pii)
        /*002c*/ 	.word	0x00000000
.L_7:


//--------------------- .nv.compat                --------------------------
	.section	.nv.compat,"",@"SHT_CUDA_COMPAT_INFO"
	.align	4
        /*0000*/ 	.byte	0x02, 0x09, 0x00, 0x00, 0x02, 0x02, 0x01, 0x00, 0x02, 0x05, 0x05, 0x00, 0x03, 0x07, 0x01, 0x01
        /*0010*/ 	.byte	0x02, 0x03, 0x00, 0x00, 0x02, 0x06, 0x01, 0x00, 0x04, 0x0b, 0x08, 0x00, 0x01, 0x00, 0x00, 0x00
        /*0020*/ 	.byte	0x00, 0x00, 0x00, 0x00


//--------------------- .nv.info._Z16FindClosestPointP6float3Pii --------------------------
	.section	.nv.info._Z16FindClosestPointP6float3Pii,"",@"SHT_CUDA_INFO"
	.sectionflags	@""
	.align	4


	//----- nvinfo : EIATTR_CUDA_API_VERSION
	.align		4
        /*0000*/ 	.byte	0x04, 0x37
        /*0002*/ 	.short	(.L_9 - .L_8)
.L_8:
        /*0004*/ 	.word	0x00000082


	//----- nvinfo : EIATTR_KPARAM_INFO
	.align		4
.L_9:
        /*0008*/ 	.byte	0x04, 0x17
        /*000a*/ 	.short	(.L_11 - .L_10)
.L_10:
        /*000c*/ 	.word	0x00000000
        /*0010*/ 	.short	0x0002
        /*0012*/ 	.short	0x0010
        /*0014*/ 	.byte	0x00, 0xf0, 0x11, 0x00


	//----- nvinfo : EIATTR_KPARAM_INFO
	.align		4
.L_11:
        /*0018*/ 	.byte	0x04, 0x17
        /*001a*/ 	.short	(.L_13 - .L_12)
.L_12:
        /*001c*/ 	.word	0x00000000
        /*0020*/ 	.short	0x0001
        /*0022*/ 	.short	0x0008
        /*0024*/ 	.byte	0x00, 0xf5, 0x21, 0x00


	//----- nvinfo : EIATTR_KPARAM_INFO
	.align		4
.L_13:
        /*0028*/ 	.byte	0x04, 0x17
        /*002a*/ 	.short	(.L_15 - .L_14)
.L_14:
        /*002c*/ 	.word	0x00000000
        /*0030*/ 	.short	0x0000
        /*0032*/ 	.short	0x0000
        /*0034*/ 	.byte	0x00, 0xf5, 0x21, 0x00


	//----- nvinfo : EIATTR_SPARSE_MMA_MASK
	.align		4
.L_15:
        /*0038*/ 	.byte	0x03, 0x50
        /*003a*/ 	.short	0x0000


	//----- nvinfo : EIATTR_MAXREG_COUNT
	.align		4
        /*003c*/ 	.byte	0x03, 0x1b
        /*003e*/ 	.short	0x00ff


	//----- nvinfo : EIATTR_MERCURY_ISA_VERSION
	.align		4
        /*0040*/ 	.byte	0x03, 0x5f
        /*0042*/ 	.short	0x0101


	//----- nvinfo : EIATTR_VRC_CTA_INIT_COUNT
	.align		4
        /*0044*/ 	.byte	0x02, 0x4a
	.zero		1
	.zero		1


	//----- nvinfo : EIATTR_EXIT_INSTR_OFFSETS
	.align		4
        /*0048*/ 	.byte	0x04, 0x1c
        /*004a*/ 	.short	(.L_17 - .L_16)


	//   ....[0]....
.L_16:
        /*004c*/ 	.word	0x00000070


	//   ....[1]....
        /*0050*/ 	.word	0x00000af0


	//   ....[2]....
        /*0054*/ 	.word	0x00000ef0


	//   ....[3]....
        /*0058*/ 	.word	0x00000f10


	//----- nvinfo : EIATTR_CRS_STACK_SIZE
	.align		4
.L_17:
        /*005c*/ 	.byte	0x04, 0x1e
        /*005e*/ 	.short	(.L_19 - .L_18)
.L_18:
        /*0060*/ 	.word	0x00000000


	//----- nvinfo : EIATTR_CBANK_PARAM_SIZE
	.align		4
.L_19:
        /*0064*/ 	.byte	0x03, 0x19
        /*0066*/ 	.short	0x0014


	//----- nvinfo : EIATTR_PARAM_CBANK
	.align		4
        /*0068*/ 	.byte	0x04, 0x0a
        /*006a*/ 	.short	(.L_21 - .L_20)
	.align		4
.L_20:
        /*006c*/ 	.word	index@(.nv.constant0._Z16FindClosestPointP6float3Pii)
        /*0070*/ 	.short	0x0380
        /*0072*/ 	.short	0x0014


	//----- nvinfo : EIATTR_SW_WAR
	.align		4
.L_21:
        /*0074*/ 	.byte	0x04, 0x36
        /*0076*/ 	.short	(.L_23 - .L_22)
.L_22:
        /*0078*/ 	.word	0x00000008
.L_23:


//--------------------- .nv.callgraph             --------------------------
	.section	.nv.callgraph,"",@"SHT_CUDA_CALLGRAPH"
	.align	4
	.sectionentsize	8
	.align		4
        /*0000*/ 	.word	0x00000000
	.align		4
        /*0004*/ 	.word	0xffffffff
	.align		4
        /*0008*/ 	.word	0x00000000
	.align		4
        /*000c*/ 	.word	0xfffffffe
	.align		4
        /*0010*/ 	.word	0x00000000
	.align		4
        /*0014*/ 	.word	0xfffffffd
	.align		4
        /*0018*/ 	.word	0x00000000
	.align		4
        /*001c*/ 	.word	0xfffffffc


//--------------------- .text._Z16FindClosestPointP6float3Pii --------------------------
	.section	.text._Z16FindClosestPointP6float3Pii,"ax",@progbits
	.align	128
        .global         _Z16FindClosestPointP6float3Pii
        .type           _Z16FindClosestPointP6float3Pii,@function
        .size           _Z16FindClosestPointP6float3Pii,(.L_x_30 - _Z16FindClosestPointP6float3Pii)
        .other          _Z16FindClosestPointP6float3Pii,@"STO_CUDA_ENTRY STV_DEFAULT"
_Z16FindClosestPointP6float3Pii:
.text._Z16FindClosestPointP6float3Pii:
[----:B------:R-:W-:Y:S01]  /*0000*/  LDC R1, c[0x0][0x37c] ;  /* 0x0000df00ff017b82 */ /* 0x000fe20000000800 */
[----:B------:R-:W0:Y:S01]  /*0010*/  LDCU UR4, c[0x0][0x390] ;  /* 0x00007200ff0477ac */ /* 0x000e220008000800 */
[----:B------:R-:W1:Y:S06]  /*0020*/  S2R R3, SR_TID.X ;  /* 0x0000000000037919 */ /* 0x000e6c0000002100 */
[----:B------:R-:W2:Y:S01]  /*0030*/  LDC R2, c[0x0][0x360] ;  /* 0x0000d800ff027b82 */ /* 0x000ea20000000800 */
[----:B0-----:R-:W-:-:S07]  /*0040*/  IMAD.U32 R0, RZ, RZ, UR4 ;  /* 0x00000004ff007e24 */ /* 0x001fce000f8e00ff */
[----:B------:R-:W0:Y:S01]  /*0050*/  S2UR UR4, SR_CTAID.X ;  /* 0x00000000000479c3 */ /* 0x000e220000002500 */
[----:B------:R-:W-:-:S13]  /*0060*/  ISETP.GE.AND P0, PT, R0, 0x1, PT ;  /* 0x000000010000780c */ /* 0x000fda0003f06270 */
[----:B01----:R-:W-:Y:S05]  /*0070*/  @!P0 EXIT ;  /* 0x000000000000894d */ /* 0x003fea0003800000 */
[----:B------:R-:W0:Y:S01]  /*0080*/  LDC.64 R8, c[0x0][0x380] ;  /* 0x0000e000ff087b82 */ /* 0x000e220000000a00 */
[----:B------:R-:W-:Y:S01]  /*0090*/  ISETP.NE.AND P0, PT, R0, 0x1, PT ;  /* 0x000000010000780c */ /* 0x000fe20003f05270 */
[----:B--2---:R-:W-:Y:S01]  /*00a0*/  IMAD R2, R2, UR4, R3 ;  /* 0x0000000402027c24 */ /* 0x004fe2000f8e0203 */
[----:B------:R-:W1:Y:S01]  /*00b0*/  LDCU.64 UR6, c[0x0][0x358] ;  /* 0x00006b00ff0677ac */ /* 0x000e620008000a00 */
[----:B------:R-:W-:Y:S02]  /*00c0*/  IMAD.MOV.U32 R3, RZ, RZ, 0x98967f ;  /* 0x0098967fff037424 */ /* 0x000fe400078e00ff */
[----:B------:R-:W-:Y:S02]  /*00d0*/  IMAD.MOV.U32 R5, RZ, RZ, RZ ;  /* 0x000000ffff057224 */ /* 0x000fe400078e00ff */
[----:B------:R-:W2:Y:S01]  /*00e0*/  LDC.64 R6, c[0x0][0x388] ;  /* 0x0000e200ff067b82 */ /* 0x000ea20000000a00 */
[----:B0-----:R-:W-:-:S04]  /*00f0*/  IMAD.WIDE R8, R2, 0xc, R8 ;  /* 0x0000000c02087825 */ /* 0x001fc800078e0208 */
[----:B--2---:R-:W-:Y:S01]  /*0100*/  IMAD.WIDE R6, R2, 0x4, R6 ;  /* 0x0000000402067825 */ /* 0x004fe200078e0206 */
[----:B-1----:R-:W-:Y:S06]  /*0110*/  @!P0 BRA `(.L_x_0) ;  /* 0x0000000800688947 */ /* 0x002fec0003800000 */
[----:B------:R-:W0:Y:S01]  /*0120*/  LDCU.64 UR4, c[0x0][0x380] ;  /* 0x00007000ff0477ac */ /* 0x000e220008000a00 */
[----:B------:R-:W-:Y:S01]  /*0130*/  LOP3.LUT R32, R0, 0x7ffffffe, RZ, 0xc0, !PT ;  /* 0x7ffffffe00207812 */ /* 0x000fe200078ec0ff */
[----:B------:R-:W-:Y:S02]  /*0140*/  VIADD R4, R2, 0xffffffff ;  /* 0xffffffff02047836 */ /* 0x000fe40000000000 */
[----:B------:R-:W-:Y:S02]  /*0150*/  IMAD.MOV R5, RZ, RZ, -R2 ;  /* 0x000000ffff057224 */ /* 0x000fe400078e0a02 */
[----:B------:R-:W-:Y:S02]  /*0160*/  IMAD.MOV.U32 R3, RZ, RZ, 0x98967f ;  /* 0x0098967fff037424 */ /* 0x000fe400078e00ff */
[----:B------:R-:W-:Y:S02]  /*0170*/  IMAD.MOV.U32 R33, RZ, RZ, RZ ;  /* 0x000000ffff217224 */ /* 0x000fe400078e00ff */
[----:B------:R-:W-:Y:S01]  /*0180*/  IMAD.MOV R32, RZ, RZ, -R32 ;  /* 0x000000ffff207224 */ /* 0x000fe200078e0a20 */
[----:B0-----:R-:W-:-:S04]  /*0190*/  UIADD3 UR4, UP0, UPT, UR4, 0x10, URZ ;  /* 0x0000001004047890 */ /* 0x001fc8000ff1e0ff */
[----:B------:R-:W-:Y:S02]  /*01a0*/  UIADD3.X UR5, UPT, UPT, URZ, UR5, URZ, UP0, !UPT ;  /* 0x00000005ff057290 */ /* 0x000fe400087fe4ff */
[----:B------:R-:W-:-:S04]  /*01b0*/  IMAD.U32 R10, RZ, RZ, UR4 ;  /* 0x00000004ff0a7e24 */ /* 0x000fc8000f8e00ff */
[----:B------:R-:W-:-:S07]  /*01c0*/  IMAD.U32 R11, RZ, RZ, UR5 ;  /* 0x00000005ff0b7e24 */ /* 0x000fce000f8e00ff */
.L_x_19:
[----:B------:R-:W-:Y:S01]  /*01d0*/  ISETP.NE.AND P0, PT, R4, -0x1, PT ;  /* 0xffffffff0400780c */ /* 0x000fe20003f05270 */
[----:B------:R-:W-:-:S12]  /*01e0*/  BSSY.RECONVERGENT B0, `(.L_x_1) ;  /* 0x000003f000007945 */ /* 0x000fd80003800200 */
[----:B-1----:R-:W-:Y:S05]  /*01f0*/  @!P0 BRA `(.L_x_2) ;  /* 0x0000000000f48947 */ /* 0x002fea0003800000 */
[----:B------:R-:W2:Y:S04]  /*0200*/  LDG.E R34, desc[UR6][R8.64] ;  /* 0x0000000608227981 */ /* 0x000ea8000c1e1900 */
[----:B------:R-:W2:Y:S01]  /*0210*/  LDG.E R13, desc[UR6][R10.64+-0x10] ;  /* 0xfffff0060a0d7981 */ /* 0x000ea2000c1e1900 */
[----:B------:R-:W-:Y:S01]  /*0220*/  BSSY.RECONVERGENT B1, `(.L_x_3) ;  /* 0x0000006000017945 */ /* 0x000fe20003800200 */
[----:B------:R-:W-:Y:S01]  /*0230*/  MOV R0, 0x280 ;  /* 0x0000028000007802 */ /* 0x000fe20000000f00 */
[----:B--2---:R-:W-:-:S04]  /*0240*/  FADD R34, R34, -R13 ;  /* 0x8000000d22227221 */ /* 0x004fc80000000000 */
[----:B------:R-:W0:Y:S02]  /*0250*/  F2F.F64.F32 R12, R34 ;  /* 0x00000022000c7310 */ /* 0x000e240000201800 */
[----:B0-----:R-:W-:-:S11]  /*0260*/  DADD R36, -RZ, |R12| ;  /* 0x00000000ff247229 */ /* 0x001fd6000000050c */
[----:B------:R-:W-:Y:S05]  /*0270*/  CALL.REL.NOINC `($_Z16FindClosestPointP6float3Pii$__internal_accurate_pow) ;  /* 0x0000000c00287944 */ /* 0x000fea0003c00000 */
[----:B------:R-:W-:Y:S05]  /*0280*/  BSYNC.RECONVERGENT B1 ;  /* 0x0000000000017941 */ /* 0x000fea0003800200 */
.L_x_3:
[----:B------:R-:W2:Y:S04]  /*0290*/  LDG.E R35, desc[UR6][R8.64+0x4] ;  /* 0x0000040608237981 */ /* 0x000ea8000c1e1900 */
[----:B------:R-:W2:Y:S01]  /*02a0*/  LDG.E R0, desc[UR6][R10.64+-0xc] ;  /* 0xfffff4060a007981 */ /* 0x000ea2000c1e1900 */
[----:B------:R-:W-:Y:S01]  /*02b0*/  DADD R18, R12, 2 ;  /* 0x400000000c127429 */ /* 0x000fe20000000000 */
[C---:B------:R-:W-:Y:S01]  /*02c0*/  FSETP.NEU.AND P1, PT, R34.reuse, RZ, PT ;  /* 0x000000ff2200720b */ /* 0x040fe20003f2d000 */
[----:B------:R-:W-:Y:S01]  /*02d0*/  BSSY.RECONVERGENT B1, `(.L_x_4) ;  /* 0x0000011000017945 */ /* 0x000fe20003800200 */
[----:B------:R-:W-:Y:S02]  /*02e0*/  FSETP.NEU.AND P0, PT, R34, 1, PT ;  /* 0x3f8000002200780b */ /* 0x000fe40003f0d000 */
[----:B------:R-:W-:-:S02]  /*02f0*/  FSEL R20, R17, RZ, P1 ;  /* 0x000000ff11147208 */ /* 0x000fc40000800000 */
[----:B------:R-:W-:Y:S01]  /*0300*/  FSEL R21, R16, RZ, P1 ;  /* 0x000000ff10157208 */ /* 0x000fe20000800000 */
[----:B--2---:R-:W-:Y:S02]  /*0310*/  FADD R35, R35, -R0 ;  /* 0x8000000023237221 */ /* 0x004fe40000000000 */
[----:B------:R-:W-:Y:S02]  /*0320*/  LOP3.LUT R0, R19, 0x7ff00000, RZ, 0xc0, !PT ;  /* 0x7ff0000013007812 */ /* 0x000fe400078ec0ff */
[----:B------:R-:W0:Y:S02]  /*0330*/  F2F.F64.F32 R14, R35 ;  /* 0x00000023000e7310 */ /* 0x000e240000201800 */
[----:B------:R-:W-:Y:S01]  /*0340*/  ISETP.NE.AND P2, PT, R0, 0x7ff00000, PT ;  /* 0x7ff000000000780c */ /* 0x000fe20003f45270 */
[----:B0-----:R-:W-:-:S10]  /*0350*/  DADD R18, -RZ, |R14| ;  /* 0x00000000ff127229 */ /* 0x001fd4000000050e */
[----:B------:R-:W-:Y:S02]  /*0360*/  IMAD.MOV.U32 R36, RZ, RZ, R18 ;  /* 0x000000ffff247224 */ /* 0x000fe400078e0012 */
[----:B------:R-:W-:Y:S05]  /*0370*/  @P2 BRA `(.L_x_5) ;  /* 0x0000000000182947 */ /* 0x000fea0003800000 */
[----:B------:R-:W-:-:S13]  /*0380*/  FSETP.NAN.AND P1, PT, R34, R34, PT ;  /* 0x000000222200720b */ /* 0x000fda0003f28000 */
[----:B------:R-:W-:Y:S01]  /*0390*/  @P1 DADD R20, R12, 2 ;  /* 0x400000000c141429 */ /* 0x000fe20000000000 */
[----:B------:R-:W-:Y:S10]  /*03a0*/  @P1 BRA `(.L_x_5) ;  /* 0x00000000000c1947 */ /* 0x000ff40003800000 */
[----:B------:R-:W-:-:S14]  /*03b0*/  DSETP.NEU.AND P1, PT, |R12|, +INF , PT ;  /* 0x7ff000000c00742a */ /* 0x000fdc0003f2d200 */
[----:B------:R-:W-:Y:S02]  /*03c0*/  @!P1 IMAD.MOV.U32 R20, RZ, RZ, 0x0 ;  /* 0x00000000ff149424 */ /* 0x000fe400078e00ff */
[----:B------:R-:W-:-:S07]  /*03d0*/  @!P1 IMAD.MOV.U32 R21, RZ, RZ, 0x7ff00000 ;  /* 0x7ff00000ff159424 */ /* 0x000fce00078e00ff */
.L_x_5:
[----:B------:R-:W-:Y:S05]  /*03e0*/  BSYNC.RECONVERGENT B1 ;  /* 0x0000000000017941 */ /* 0x000fea0003800200 */
.L_x_4:
[----:B------:R-:W-:Y:S01]  /*03f0*/  BSSY.RECONVERGENT B1, `(.L_x_6) ;  /* 0x0000006000017945 */ /* 0x000fe20003800200 */
[----:B------:R-:W-:Y:S01]  /*0400*/  FSEL R12, R20, RZ, P0 ;  /* 0x000000ff140c7208 */ /* 0x000fe20000000000 */
[----:B------:R-:W-:Y:S01]  /*0410*/  IMAD.MOV.U32 R37, RZ, RZ, R19 ;  /* 0x000000ffff257224 */ /* 0x000fe200078e0013 */
[----:B------:R-:W-:Y:S02]  /*0420*/  FSEL R13, R21, 1.875, P0 ;  /* 0x3ff00000150d7808 */ /* 0x000fe40000000000 */
[----:B------:R-:W-:-:S07]  /*0430*/  MOV R0, 0x450 ;  /* 0x0000045000007802 */ /* 0x000fce0000000f00 */
[----:B------:R-:W-:Y:S05]  /*0440*/  CALL.REL.NOINC `($_Z16FindClosestPointP6float3Pii$__internal_accurate_pow) ;  /* 0x0000000800b47944 */ /* 0x000fea0003c00000 */
[----:B------:R-:W-:Y:S05]  /*0450*/  BSYNC.RECONVERGENT B1 ;  /* 0x0000000000017941 */ /* 0x000fea0003800200 */
.L_x_6:
[----:B------:R-:W-:Y:S01]  /*0460*/  DADD R18, R14, 2 ;  /* 0x400000000e127429 */ /* 0x000fe20000000000 */
[C---:B------:R-:W-:Y:S01]  /*0470*/  FSETP.NEU.AND P1, PT, R35.reuse, RZ, PT ;  /* 0x000000ff2300720b */ /* 0x040fe20003f2d000 */
[----:B------:R-:W-:Y:S01]  /*0480*/  BSSY.RECONVERGENT B1, `(.L_x_7) ;  /* 0x000000d000017945 */ /* 0x000fe20003800200 */
[----:B------:R-:W-:-:S07]  /*0490*/  FSETP.NEU.AND P0, PT, R35, 1, PT ;  /* 0x3f8000002300780b */ /* 0x000fce0003f0d000 */
[----:B------:R-:W-:Y:S02]  /*04a0*/  LOP3.LUT R18, R19, 0x7ff00000, RZ, 0xc0, !PT ;  /* 0x7ff0000013127812 */ /* 0x000fe400078ec0ff */
[----:B------:R-:W-:Y:S02]  /*04b0*/  FSEL R19, R16, RZ, P1 ;  /* 0x000000ff10137208 */ /* 0x000fe40000800000 */
[----:B------:R-:W-:Y:S02]  /*04c0*/  ISETP.NE.AND P2, PT, R18, 0x7ff00000, PT ;  /* 0x7ff000001200780c */ /* 0x000fe40003f45270 */
[----:B------:R-:W-:-:S11]  /*04d0*/  FSEL R18, R17, RZ, P1 ;  /* 0x000000ff11127208 */ /* 0x000fd60000800000 */
[----:B------:R-:W-:Y:S05]  /*04e0*/  @P2 BRA `(.L_x_8) ;  /* 0x0000000000182947 */ /* 0x000fea0003800000 */
[----:B------:R-:W-:-:S13]  /*04f0*/  FSETP.NAN.AND P1, PT, R35, R35, PT ;  /* 0x000000232300720b */ /* 0x000fda0003f28000 */
[----:B------:R-:W-:Y:S01]  /*0500*/  @P1 DADD R18, R14, 2 ;  /* 0x400000000e121429 */ /* 0x000fe20000000000 */
[----:B------:R-:W-:Y:S10]  /*0510*/  @P1 BRA `(.L_x_8) ;  /* 0x00000000000c1947 */ /* 0x000ff40003800000 */
[----:B------:R-:W-:-:S14]  /*0520*/  DSETP.NEU.AND P1, PT, |R14|, +INF , PT ;  /* 0x7ff000000e00742a */ /* 0x000fdc0003f2d200 */
[----:B------:R-:W-:Y:S02]  /*0530*/  @!P1 IMAD.MOV.U32 R18, RZ, RZ, 0x0 ;  /* 0x00000000ff129424 */ /* 0x000fe400078e00ff */
[----:B------:R-:W-:-:S07]  /*0540*/  @!P1 IMAD.MOV.U32 R19, RZ, RZ, 0x7ff00000 ;  /* 0x7ff00000ff139424 */ /* 0x000fce00078e00ff */
.L_x_8:
[----:B------:R-:W-:Y:S05]  /*0550*/  BSYNC.RECONVERGENT B1 ;  /* 0x0000000000017941 */ /* 0x000fea0003800200 */
.L_x_7:
[----:B------:R-:W-:Y:S02]  /*0560*/  FSEL R14, R18, RZ, P0 ;  /* 0x000000ff120e7208 */ /* 0x000fe40000000000 */
[----:B------:R-:W-:-:S06]  /*0570*/  FSEL R15, R19, 1.875, P0 ;  /* 0x3ff00000130f7808 */ /* 0x000fcc0000000000 */
[----:B------:R-:W-:-:S10]  /*0580*/  DADD R12, R12, R14 ;  /* 0x000000000c0c7229 */ /* 0x000fd4000000000e */
[----:B------:R-:W0:Y:S02]  /*0590*/  F2I.F64.TRUNC R12, R12 ;  /* 0x0000000c000c7311 */ /* 0x000e24000030d100 */
[----:B0-----:R-:W-:-:S13]  /*05a0*/  ISETP.GE.AND P0, PT, R12, R3, PT ;  /* 0x000000030c00720c */ /* 0x001fda0003f06270 */
[----:B------:R0:W-:Y:S01]  /*05b0*/  @!P0 STG.E desc[UR6][R6.64], R33 ;  /* 0x0000002106008986 */ /* 0x0001e2000c101906 */
[----:B------:R-:W-:-:S07]  /*05c0*/  @!P0 IMAD.MOV.U32 R3, RZ, RZ, R12 ;  /* 0x000000ffff038224 */ /* 0x000fce00078e000c */
.L_x_2:
[----:B------:R-:W-:Y:S05]  /*05d0*/  BSYNC.RECONVERGENT B0 ;  /* 0x0000000000007941 */ /* 0x000fea0003800200 */
.L_x_1:
[----:B------:R-:W-:Y:S01]  /*05e0*/  ISETP.NE.AND P0, PT, R5, -0x1, PT ;  /* 0xffffffff0500780c */ /* 0x000fe20003f05270 */
[----:B------:R-:W-:-:S12]  /*05f0*/  BSSY.RECONVERGENT B0, `(.L_x_9) ;  /* 0x0000042000007945 */ /* 0x000fd80003800200 */
[----:B------:R-:W-:Y:S05]  /*0600*/  @!P0 BRA `(.L_x_10) ;  /* 0x0000000400008947 */ /* 0x000fea0003800000 */
[----:B------:R-:W2:Y:S04]  /*0610*/  LDG.E R14, desc[UR6][R8.64] ;  /* 0x00000006080e7981 */ /* 0x000ea8000c1e1900 */
[----:B------:R-:W2:Y:S01]  /*0620*/  LDG.E R13, desc[UR6][R10.64+-0x4] ;  /* 0xfffffc060a0d7981 */ /* 0x000ea2000c1e1900 */
[----:B------:R-:W-:Y:S01]  /*0630*/  BSSY.RECONVERGENT B1, `(.L_x_11) ;  /* 0x0000006000017945 */ /* 0x000fe20003800200 */
[----:B------:R-:W-:Y:S01]  /*0640*/  MOV R0, 0x690 ;  /* 0x0000069000007802 */ /* 0x000fe20000000f00 */
[----:B--2---:R-:W-:-:S04]  /*0650*/  FADD R14, R14, -R13 ;  /* 0x8000000d0e0e7221 */ /* 0x004fc80000000000 */
[----:B------:R-:W1:Y:S02]  /*0660*/  F2F.F64.F32 R12, R14 ;  /* 0x0000000e000c7310 */ /* 0x000e640000201800 */
[----:B-1----:R-:W-:-:S11]  /*0670*/  DADD R36, -RZ, |R12| ;  /* 0x00000000ff247229 */ /* 0x002fd6000000050c */
[----:B0-----:R-:W-:Y:S05]  /*0680*/  CALL.REL.NOINC `($_Z16FindClosestPointP6float3Pii$__internal_accurate_pow) ;  /* 0x0000000800247944 */ /* 0x001fea0003c00000 */
[----:B------:R-:W-:Y:S05]  /*0690*/  BSYNC.RECONVERGENT B1 ;  /* 0x0000000000017941 */ /* 0x000fea0003800200 */
.L_x_11:
[----:B------:R-:W-:Y:S01]  /*06a0*/  DADD R18, R12, 2 ;  /* 0x400000000c127429 */ /* 0x000fe20000000000 */
[----:B------:R-:W-:Y:S01]  /*06b0*/  FSETP.NEU.AND P0, PT, R14, RZ, PT ;  /* 0x000000ff0e00720b */ /* 0x000fe20003f0d000 */
[----:B------:R-:W-:Y:S08]  /*06c0*/  BSSY.RECONVERGENT B1, `(.L_x_12) ;  /* 0x000000e000017945 */ /* 0x000ff00003800200 */
[----:B------:R-:W-:-:S02]  /*06d0*/  LOP3.LUT R18, R19, 0x7ff00000, RZ, 0xc0, !PT ;  /* 0x7ff0000013127812 */ /* 0x000fc400078ec0ff */
[----:B------:R-:W-:Y:S02]  /*06e0*/  FSEL R19, R16, RZ, P0 ;  /* 0x000000ff10137208 */ /* 0x000fe40000000000 */
[----:B------:R-:W-:Y:S02]  /*06f0*/  ISETP.NE.AND P1, PT, R18, 0x7ff00000, PT ;  /* 0x7ff000001200780c */ /* 0x000fe40003f25270 */
[----:B------:R-:W-:-:S11]  /*0700*/  FSEL R18, R17, RZ, P0 ;  /* 0x000000ff11127208 */ /* 0x000fd60000000000 */
[----:B------:R-:W-:Y:S05]  /*0710*/  @P1 BRA `(.L_x_13) ;  /* 0x0000000000201947 */ /* 0x000fea0003800000 */
[----:B------:R-:W-:-:S13]  /*0720*/  FSETP.NAN.AND P0, PT, R14, R14, PT ;  /* 0x0000000e0e00720b */ /* 0x000fda0003f08000 */
[----:B------:R-:W-:Y:S05]  /*0730*/  @P0 BRA `(.L_x_14) ;  /* 0x0000000000140947 */ /* 0x000fea0003800000 */
[----:B------:R-:W-:-:S14]  /*0740*/  DSETP.NEU.AND P0, PT, |R12|, +INF , PT ;  /* 0x7ff000000c00742a */ /* 0x000fdc0003f0d200 */
[----:B------:R-:W-:Y:S05]  /*0750*/  @P0 BRA `(.L_x_13) ;  /* 0x0000000000100947 */ /* 0x000fea0003800000 */
[----:B------:R-:W-:Y:S02]  /*0760*/  IMAD.MOV.U32 R18, RZ, RZ, 0x0 ;  /* 0x00000000ff127424 */ /* 0x000fe400078e00ff */
[----:B------:R-:W-:Y:S01]  /*0770*/  IMAD.MOV.U32 R19, RZ, RZ, 0x7ff00000 ;  /* 0x7ff00000ff137424 */ /* 0x000fe200078e00ff */
[----:B------:R-:W-:Y:S06]  /*0780*/  BRA `(.L_x_13) ;  /* 0x0000000000047947 */ /* 0x000fec0003800000 */
.L_x_14:
[----:B------:R-:W-:-:S11]  /*0790*/  DADD R18, R12, 2 ;  /* 0x400000000c127429 */ /* 0x000fd60000000000 */
.L_x_13:
[----:B------:R-:W-:Y:S05]  /*07a0*/  BSYNC.RECONVERGENT B1 ;  /* 0x0000000000017941 */ /* 0x000fea0003800200 */
.L_x_12:
[----:B------:R-:W2:Y:S04]  /*07b0*/  LDG.E R15, desc[UR6][R8.64+0x4] ;  /* 0x00000406080f7981 */ /* 0x000ea8000c1e1900 */
[----:B------:R-:W2:Y:S01]  /*07c0*/  LDG.E R0, desc[UR6][R10.64] ;  /* 0x000000060a007981 */ /* 0x000ea2000c1e1900 */
[----:B------:R-:W-:Y:S01]  /*07d0*/  FSETP.NEU.AND P0, PT, R14, 1, PT ;  /* 0x3f8000000e00780b */ /* 0x000fe20003f0d000 */
[----:B------:R-:W-:Y:S03]  /*07e0*/  BSSY.RECONVERGENT B1, `(.L_x_15) ;  /* 0x0000008000017945 */ /* 0x000fe60003800200 */
[----:B------:R-:W-:Y:S02]  /*07f0*/  FSEL R34, R18, RZ, P0 ;  /* 0x000000ff12227208 */ /* 0x000fe40000000000 */
[----:B------:R-:W-:Y:S01]  /*0800*/  FSEL R35, R19, 1.875, P0 ;  /* 0x3ff0000013237808 */ /* 0x000fe20000000000 */
[----:B--2---:R-:W-:Y:S01]  /*0810*/  FADD R15, R15, -R0 ;  /* 0x800000000f0f7221 */ /* 0x004fe20000000000 */
[----:B------:R-:W-:-:S03]  /*0820*/  MOV R0, 0x860 ;  /* 0x0000086000007802 */ /* 0x000fc60000000f00 */
[----:B------:R-:W0:Y:S02]  /*0830*/  F2F.F64.F32 R12, R15 ;  /* 0x0000000f000c7310 */ /* 0x000e240000201800 */
[----:B0-----:R-:W-:-:S11]  /*0840*/  DADD R36, -RZ, |R12| ;  /* 0x00000000ff247229 */ /* 0x001fd6000000050c */
[----:B------:R-:W-:Y:S05]  /*0850*/  CALL.REL.NOINC `($_Z16FindClosestPointP6float3Pii$__internal_accurate_pow) ;  /* 0x0000000400b07944 */ /* 0x000fea0003c00000 */
[----:B------:R-:W-:Y:S05]  /*0860*/  BSYNC.RECONVERGENT B1 ;  /* 0x0000000000017941 */ /* 0x000fea0003800200 */
.L_x_15:
        /* <DEDUP_REMOVED lines=15> */
.L_x_18:
[----:B------:R-:W-:-:S11]  /*0960*/  DADD R18, R12, 2 ;  /* 0x400000000c127429 */ /* 0x000fd60000000000 */
.L_x_17:
[----:B------:R-:W-:Y:S05]  /*0970*/  BSYNC.RECONVERGENT B1 ;  /* 0x0000000000017941 */ /* 0x000fea0003800200 */
.L_x_16:
[----:B------:R-:W-:-:S04]  /*0980*/  FSETP.NEU.AND P0, PT, R15, 1, PT ;  /* 0x3f8000000f00780b */ /* 0x000fc80003f0d000 */
[----:B------:R-:W-:Y:S02]  /*0990*/  FSEL R12, R18, RZ, P0 ;  /* 0x000000ff120c7208 */ /* 0x000fe40000000000 */
[----:B------:R-:W-:-:S06]  /*09a0*/  FSEL R13, R19, 1.875, P0 ;  /* 0x3ff00000130d7808 */ /* 0x000fcc0000000000 */
[----:B------:R-:W-:-:S10]  /*09b0*/  DADD R34, R34, R12 ;  /* 0x0000000022227229 */ /* 0x000fd4000000000c */
[----:B------:R-:W0:Y:S02]  /*09c0*/  F2I.F64.TRUNC R34, R34 ;  /* 0x0000002200227311 */ /* 0x000e24000030d100 */
[----:B0-----:R-:W-:-:S13]  /*09d0*/  ISETP.GE.AND P0, PT, R34, R3, PT ;  /* 0x000000032200720c */ /* 0x001fda0003f06270 */
[----:B------:R-:W-:Y:S02]  /*09e0*/  @!P0 VIADD R13, R33, 0x1 ;  /* 0x00000001210d8836 */ /* 0x000fe40000000000 */
[----:B------:R-:W-:-:S03]  /*09f0*/  @!P0 IMAD.MOV.U32 R3, RZ, RZ, R34 ;  /* 0x000000ffff038224 */ /* 0x000fc600078e0022 */
[----:B------:R1:W-:Y:S04]  /*0a00*/  @!P0 STG.E desc[UR6][R6.64], R13 ;  /* 0x0000000d06008986 */ /* 0x0003e8000c101906 */
.L_x_10:
[----:B------:R-:W-:Y:S05]  /*0a10*/  BSYNC.RECONVERGENT B0 ;  /* 0x0000000000007941 */ /* 0x000fea0003800200 */
.L_x_9:
[----:B------:R-:W-:Y:S01]  /*0a20*/  VIADD R32, R32, 0x2 ;  /* 0x0000000220207836 */ /* 0x000fe20000000000 */
[----:B------:R-:W-:Y:S01]  /*0a30*/  IADD3 R10, P1, PT, R10, 0x18, RZ ;  /* 0x000000180a0a7810 */ /* 0x000fe20007f3e0ff */
[----:B0-----:R-:W-:Y:S02]  /*0a40*/  VIADD R33, R33, 0x2 ;  /* 0x0000000221217836 */ /* 0x001fe40000000000 */
[----:B------:R-:W-:Y:S01]  /*0a50*/  VIADD R5, R5, 0x2 ;  /* 0x0000000205057836 */ /* 0x000fe20000000000 */
[----:B------:R-:W-:Y:S01]  /*0a60*/  ISETP.NE.AND P0, PT, R32, RZ, PT ;  /* 0x000000ff2000720c */ /* 0x000fe20003f05270 */
[----:B------:R-:W-:Y:S02]  /*0a70*/  IMAD.X R11, RZ, RZ, R11, P1 ;  /* 0x000000ffff0b7224 */ /* 0x000fe400008e060b */
[----:B------:R-:W-:-:S10]  /*0a80*/  VIADD R4, R4, 0xfffffffe ;  /* 0xfffffffe04047836 */ /* 0x000fd40000000000 */
[----:B------:R-:W-:Y:S05]  /*0a90*/  @P0 BRA `(.L_x_19) ;  /* 0xfffffff400cc0947 */ /* 0x000fea000383ffff */
[----:B------:R-:W0:Y:S02]  /*0aa0*/  LDC R0, c[0x0][0x390] ;  /* 0x0000e400ff007b82 */ /* 0x000e240000000800 */
[----:B0-----:R-:W-:-:S07]  /*0ab0*/  LOP3.LUT R5, R0, 0x7ffffffe, RZ, 0xc0, !PT ;  /* 0x7ffffffe00057812 */ /* 0x001fce00078ec0ff */
.L_x_0:
[----:B------:R-:W-:Y:S02]  /*0ac0*/  ISETP.NE.AND P0, PT, R2, R5, PT ;  /* 0x000000050200720c */ /* 0x000fe40003f05270 */
[----:B------:R-:W-:-:S04]  /*0ad0*/  LOP3.LUT R0, R0, 0x1, RZ, 0xc0, !PT ;  /* 0x0000000100007812 */ /* 0x000fc800078ec0ff */
[----:B------:R-:W-:-:S13]  /*0ae0*/  ISETP.NE.U32.OR P0, PT, R0, 0x1, !P0 ;  /* 0x000000010000780c */ /* 0x000fda0004705470 */
[----:B------:R-:W-:Y:S05]  /*0af0*/  @P0 EXIT ;  /* 0x000000000000094d */ /* 0x000fea0003800000 */
[----:B-1----:R-:W0:Y:S01]  /*0b00*/  LDC.64 R12, c[0x0][0x380] ;  /* 0x0000e000ff0c7b82 */ /* 0x002e220000000a00 */
[----:B------:R-:W2:Y:S01]  /*0b10*/  LDG.E R2, desc[UR6][R8.64] ;  /* 0x0000000608027981 */ /* 0x000ea2000c1e1900 */
[----:B0-----:R-:W-:-:S05]  /*0b20*/  IMAD.WIDE.U32 R12, R5, 0xc, R12 ;  /* 0x0000000c050c7825 */ /* 0x001fca00078e000c */
        /* <DEDUP_REMOVED lines=8> */
.L_x_20:
        /* <DEDUP_REMOVED lines=15> */
.L_x_23:
[----:B------:R-:W-:-:S11]  /*0ca0*/  DADD R14, R10, 2 ;  /* 0x400000000a0e7429 */ /* 0x000fd60000000000 */
.L_x_22:
[----:B------:R-:W-:Y:S05]  /*0cb0*/  BSYNC.RECONVERGENT B0 ;  /* 0x0000000000007941 */ /* 0x000fea0003800200 */
.L_x_21:
[----:B------:R-:W2:Y:S04]  /*0cc0*/  LDG.E R4, desc[UR6][R8.64+0x4] ;  /* 0x0000040608047981 */ /* 0x000ea8000c1e1900 */
[----:B------:R-:W2:Y:S01]  /*0cd0*/  LDG.E R13, desc[UR6][R12.64+0x4] ;  /* 0x000004060c0d7981 */ /* 0x000ea2000c1e1900 */
[----:B------:R-:W-:Y:S01]  /*0ce0*/  FSETP.NEU.AND P0, PT, R2, 1, PT ;  /* 0x3f8000000200780b */ /* 0x000fe20003f0d000 */
[----:B------:R-:W-:Y:S01]  /*0cf0*/  BSSY.RECONVERGENT B0, `(.L_x_24) ;  /* 0x0000008000007945 */ /* 0x000fe20003800200 */
[----:B------:R-:W-:Y:S02]  /*0d00*/  MOV R0, 0xd70 ;  /* 0x00000d7000007802 */ /* 0x000fe40000000f00 */
[----:B------:R-:W-:Y:S02]  /*0d10*/  FSEL R14, R14, RZ, P0 ;  /* 0x000000ff0e0e7208 */ /* 0x000fe40000000000 */
[----:B------:R-:W-:Y:S01]  /*0d20*/  FSEL R15, R15, 1.875, P0 ;  /* 0x3ff000000f0f7808 */ /* 0x000fe20000000000 */
[----:B--2---:R-:W-:-:S04]  /*0d30*/  FADD R4, R4, -R13 ;  /* 0x8000000d04047221 */ /* 0x004fc80000000000 */
[----:B------:R-:W0:Y:S02]  /*0d40*/  F2F.F64.F32 R10, R4 ;  /* 0x00000004000a7310 */ /* 0x000e240000201800 */
[----:B0-----:R-:W-:-:S11]  /*0d50*/  DADD R36, -RZ, |R10| ;  /* 0x00000000ff247229 */ /* 0x001fd6000000050a */
[----:B------:R-:W-:Y:S05]  /*0d60*/  CALL.REL.NOINC `($_Z16FindClosestPointP6float3Pii$__internal_accurate_pow) ;  /* 0x00000000006c7944 */ /* 0x000fea0003c00000 */
[----:B------:R-:W-:Y:S05]  /*0d70*/  BSYNC.RECONVERGENT B0 ;  /* 0x0000000000007941 */ /* 0x000fea0003800200 */
.L_x_24:
        /* <DEDUP_REMOVED lines=15> */
.L_x_27:
[----:B------:R-:W-:-:S11]  /*0e70*/  DADD R8, R10, 2 ;  /* 0x400000000a087429 */ /* 0x000fd60000000000 */
.L_x_26:
[----:B------:R-:W-:Y:S05]  /*0e80*/  BSYNC.RECONVERGENT B0 ;  /* 0x0000000000007941 */ /* 0x000fea0003800200 */
.L_x_25:
[----:B------:R-:W-:-:S04]  /*0e90*/  FSETP.NEU.AND P0, PT, R4, 1, PT ;  /* 0x3f8000000400780b */ /* 0x000fc80003f0d000 */
[----:B------:R-:W-:Y:S02]  /*0ea0*/  FSEL R8, R8, RZ, P0 ;  /* 0x000000ff08087208 */ /* 0x000fe40000000000 */
[----:B------:R-:W-:-:S06]  /*0eb0*/  FSEL R9, R9, 1.875, P0 ;  /* 0x3ff0000009097808 */ /* 0x000fcc0000000000 */
[----:B------:R-:W-:-:S10]  /*0ec0*/  DADD R14, R14, R8 ;  /* 0x000000000e0e7229 */ /* 0x000fd40000000008 */
[----:B------:R-:W0:Y:S02]  /*0ed0*/  F2I.F64.TRUNC R14, R14 ;  /* 0x0000000e000e7311 */ /* 0x000e24000030d100 */
[----:B0-----:R-:W-:-:S13]  /*0ee0*/  ISETP.GE.AND P0, PT, R14, R3, PT ;  /* 0x000000030e00720c */ /* 0x001fda0003f06270 */
[----:B------:R-:W-:Y:S05]  /*0ef0*/  @P0 EXIT ;  /* 0x000000000000094d */ /* 0x000fea0003800000 */
[----:B------:R-:W-:Y:S01]  /*0f00*/  STG.E desc[UR6][R6.64], R5 ;  /* 0x0000000506007986 */ /* 0x000fe2000c101906 */
[----:B------:R-:W-:Y:S05]  /*0f10*/  EXIT ;  /* 0x000000000000794d */ /* 0x000fea0003800000 */
        .type           $_Z16FindClosestPointP6float3Pii$__internal_accurate_pow,@function
        .size           $_Z16FindClosestPointP6float3Pii$__internal_accurate_pow,(.L_x_30 - $_Z16FindClosestPointP6float3Pii$__internal_accurate_pow)
$_Z16FindClosestPointP6float3Pii$__internal_accurate_pow:
[----:B------:R-:W-:Y:S01]  /*0f20*/  ISETP.GT.U32.AND P0, PT, R37, 0xfffff, PT ;  /* 0x000fffff2500780c */ /* 0x000fe20003f04070 */
[----:B------:R-:W-:Y:S01]  /*0f30*/  IMAD.MOV.U32 R18, RZ, RZ, R37 ;  /* 0x000000ffff127224 */ /* 0x000fe200078e0025 */
[----:B------:R-:W-:Y:S01]  /*0f40*/  UMOV UR4, 0x7d2cafe2 ;  /* 0x7d2cafe200047882 */ /* 0x000fe20000000000 */
[----:B------:R-:W-:Y:S01]  /*0f50*/  IMAD.MOV.U32 R22, RZ, RZ, 0x41ad3b5a ;  /* 0x41ad3b5aff167424 */ /* 0x000fe200078e00ff */
[----:B------:R-:W-:Y:S01]  /*0f60*/  UMOV UR5, 0x3eb0f5ff ;  /* 0x3eb0f5ff00057882 */ /* 0x000fe20000000000 */
[----:B------:R-:W-:Y:S01]  /*0f70*/  IMAD.MOV.U32 R23, RZ, RZ, 0x3ed0f5d2 ;  /* 0x3ed0f5d2ff177424 */ /* 0x000fe200078e00ff */
[----:B------:R-:W-:Y:S01]  /*0f80*/  UMOV UR8, 0x3b39803f ;  /* 0x3b39803f00087882 */ /* 0x000fe20000000000 */
[----:B------:R-:W-:-:S06]  /*0f90*/  UMOV UR9, 0x3c7abc9e ;  /* 0x3c7abc9e00097882 */ /* 0x000fcc0000000000 */
[----:B------:R-:W-:Y:S01]  /*0fa0*/  @!P0 DMUL R16, R36, 1.80143985094819840000e+16 ;  /* 0x4350000024108828 */ /* 0x000fe20000000000 */
[----:B------:R-:W-:-:S09]  /*0fb0*/  SHF.R.U32.HI R37, RZ, 0x14, R37 ;  /* 0x00000014ff257819 */ /* 0x000fd20000011625 */
[----:B------:R-:W-:Y:S01]  /*0fc0*/  @!P0 IMAD.MOV.U32 R18, RZ, RZ, R17 ;  /* 0x000000ffff128224 */ /* 0x000fe200078e0011 */
[----:B------:R-:W-:Y:S01]  /*0fd0*/  @!P0 LEA.HI R37, R17, 0xffffffca, RZ, 0xc ;  /* 0xffffffca11258811 */ /* 0x000fe200078f60ff */
[----:B------:R-:W-:-:S03]  /*0fe0*/  @!P0 IMAD.MOV.U32 R36, RZ, RZ, R16 ;  /* 0x000000ffff248224 */ /* 0x000fc600078e0010 */
[----:B------:R-:W-:Y:S01]  /*0ff0*/  LOP3.LUT R19, R18, 0x800fffff, RZ, 0xc0, !PT ;  /* 0x800fffff12137812 */ /* 0x000fe200078ec0ff */
[----:B------:R-:W-:Y:S02]  /*1000*/  IMAD.MOV.U32 R20, RZ, RZ, R36 ;  /* 0x000000ffff147224 */ /* 0x000fe400078e0024 */
[----:B------:R-:W-:Y:S01]  /*1010*/  IMAD.MOV.U32 R18, RZ, RZ, RZ ;  /* 0x000000ffff127224 */ /* 0x000fe200078e00ff */
[----:B------:R-:W-:-:S04]  /*1020*/  LOP3.LUT R19, R19, 0x3ff00000, RZ, 0xfc, !PT ;  /* 0x3ff0000013137812 */ /* 0x000fc800078efcff */
[----:B------:R-:W-:Y:S01]  /*1030*/  ISETP.GE.U32.AND P1, PT, R19, 0x3ff6a09f, PT ;  /* 0x3ff6a09f1300780c */ /* 0x000fe20003f26070 */
[----:B------:R-:W-:-:S12]  /*1040*/  IMAD.MOV.U32 R21, RZ, RZ, R19 ;  /* 0x000000ffff157224 */ /* 0x000fd800078e0013 */
[----:B------:R-:W-:-:S04]  /*1050*/  @P1 VIADD R16, R21, 0xfff00000 ;  /* 0xfff0000015101836 */ /* 0x000fc80000000000 */
[----:B------:R-:W-:-:S06]  /*1060*/  @P1 IMAD.MOV.U32 R21, RZ, RZ, R16 ;  /* 0x000000ffff151224 */ /* 0x000fcc00078e0010 */
[C---:B------:R-:W-:Y:S02]  /*1070*/  DADD R26, R20.reuse, 1 ;  /* 0x3ff00000141a7429 */ /* 0x040fe40000000000 */
[----:B------:R-:W-:-:S04]  /*1080*/  DADD R20, R20, -1 ;  /* 0xbff0000014147429 */ /* 0x000fc80000000000 */
[----:B------:R-:W0:Y:S02]  /*1090*/  MUFU.RCP64H R19, R27 ;  /* 0x0000001b00137308 */ /* 0x000e240000001800 */
[----:B0-----:R-:W-:-:S08]  /*10a0*/  DFMA R24, -R26, R18, 1 ;  /* 0x3ff000001a18742b */ /* 0x001fd00000000112 */
[----:B------:R-:W-:-:S08]  /*10b0*/  DFMA R24, R24, R24, R24 ;  /* 0x000000181818722b */ /* 0x000fd00000000018 */
[----:B------:R-:W-:-:S08]  /*10c0*/  DFMA R24, R18, R24, R18 ;  /* 0x000000181218722b */ /* 0x000fd00000000012 */
[----:B------:R-:W-:-:S08]  /*10d0*/  DMUL R18, R20, R24 ;  /* 0x0000001814127228 */ /* 0x000fd00000000000 */
[----:B------:R-:W-:-:S08]  /*10e0*/  DFMA R18, R20, R24, R18 ;  /* 0x000000181412722b */ /* 0x000fd00000000012 */
[----:B------:R-:W-:-:S08]  /*10f0*/  DMUL R30, R18, R18 ;  /* 0x00000012121e7228 */ /* 0x000fd00000000000 */
[----:B------:R-:W-:Y:S01]  /*1100*/  DFMA R22, R30, UR4, R22 ;  /* 0x000000041e167c2b */ /* 0x000fe20008000016 */
[----:B------:R-:W-:Y:S01]  /*1110*/  UMOV UR4, 0x75488a3f ;  /* 0x75488a3f00047882 */ /* 0x000fe20000000000 */
[----:B------:R-:W-:-:S06]  /*1120*/  UMOV UR5, 0x3ef3b20a ;  /* 0x3ef3b20a00057882 */ /* 0x000fcc0000000000 */
[----:B------:R-:W-:Y:S01]  /*1130*/  DFMA R28, R30, R22, UR4 ;  /* 0x000000041e1c7e2b */ /* 0x000fe20008000016 */
[----:B------:R-:W-:Y:S01]  /*1140*/  UMOV UR4, 0xe4faecd5 ;  /* 0xe4faecd500047882 */ /* 0x000fe20000000000 */
[----:B------:R-:W-:Y:S01]  /*1150*/  UMOV UR5, 0x3f1745cd ;  /* 0x3f1745cd00057882 */ /* 0x000fe20000000000 */
[----:B------:R-:W-:-:S05]  /*1160*/  DADD R22, R20, -R18 ;  /* 0x0000000014167229 */ /* 0x000fca0000000812 */
[----:B------:R-:W-:Y:S01]  /*1170*/  DFMA R28, R30, R28, UR4 ;  /* 0x000000041e1c7e2b */ /* 0x000fe2000800001c */
[----:B------:R-:W-:Y:S01]  /*1180*/  UMOV UR4, 0x258a578b ;  /* 0x258a578b00047882 */ /* 0x000fe20000000000 */
[----:B------:R-:W-:Y:S01]  /*1190*/  UMOV UR5, 0x3f3c71c7 ;  /* 0x3f3c71c700057882 */ /* 0x000fe20000000000 */
[----:B------:R-:W-:-:S05]  /*11a0*/  DADD R22, R22, R22 ;  /* 0x0000000016167229 */ /* 0x000fca0000000016 */
[----:B------:R-:W-:Y:S01]  /*11b0*/  DFMA R28, R30, R28, UR4 ;  /* 0x000000041e1c7e2b */ /* 0x000fe2000800001c */
[----:B------:R-:W-:Y:S01]  /*11c0*/  UMOV UR4, 0x9242b910 ;  /* 0x9242b91000047882 */ /* 0x000fe20000000000 */
[----:B------:R-:W-:Y:S01]  /*11d0*/  UMOV UR5, 0x3f624924 ;  /* 0x3f62492400057882 */ /* 0x000fe20000000000 */
[----:B------:R-:W-:-:S05]  /*11e0*/  DFMA R22, R20, -R18, R22 ;  /* 0x800000121416722b */ /* 0x000fca0000000016 */
[----:B------:R-:W-:Y:S01]  /*11f0*/  DFMA R28, R30, R28, UR4 ;  /* 0x000000041e1c7e2b */ /* 0x000fe2000800001c */
[----:B------:R-:W-:Y:S01]  /*1200*/  UMOV UR4, 0x99999dfb ;  /* 0x99999dfb00047882 */ /* 0x000fe20000000000 */
[----:B------:R-:W-:Y:S01]  /*1210*/  UMOV UR5, 0x3f899999 ;  /* 0x3f89999900057882 */ /* 0x000fe20000000000 */
[----:B------:R-:W-:Y:S02]  /*1220*/  DMUL R22, R24, R22 ;  /* 0x0000001618167228 */ /* 0x000fe40000000000 */
[----:B------:R-:W-:-:S03]  /*1230*/  DMUL R24, R18, R18 ;  /* 0x0000001212187228 */ /* 0x000fc60000000000 */
[----:B------:R-:W-:Y:S01]  /*1240*/  DFMA R28, R30, R28, UR4 ;  /* 0x000000041e1c7e2b */ /* 0x000fe2000800001c */
[----:B------:R-:W-:Y:S01]  /*1250*/  UMOV UR4, 0x55555555 ;  /* 0x5555555500047882 */ /* 0x000fe20000000000 */
[----:B------:R-:W-:-:S03]  /*1260*/  UMOV UR5, 0x3fb55555 ;  /* 0x3fb5555500057882 */ /* 0x000fc60000000000 */
[----:B------:R-:W-:-:S03]  /*1270*/  DMUL R16, R18, R24 ;  /* 0x0000001812107228 */ /* 0x000fc60000000000 */
[----:B------:R-:W-:-:S08]  /*1280*/  DFMA R20, R30, R28, UR4 ;  /* 0x000000041e147e2b */ /* 0x000fd0000800001c */
[----:B------:R-:W-:Y:S01]  /*1290*/  DADD R26, -R20, UR4 ;  /* 0x00000004141a7e29 */ /* 0x000fe20008000100 */
[----:B------:R-:W-:Y:S01]  /*12a0*/  UMOV UR4, 0xb9e7b0 ;  /* 0x00b9e7b000047882 */ /* 0x000fe20000000000 */
[----:B------:R-:W-:-:S06]  /*12b0*/  UMOV UR5, 0x3c46a4cb ;  /* 0x3c46a4cb00057882 */ /* 0x000fcc0000000000 */
[----:B------:R-:W-:Y:S02]  /*12c0*/  DFMA R26, R30, R28, R26 ;  /* 0x0000001c1e1a722b */ /* 0x000fe4000000001a */
[----:B------:R-:W-:Y:S01]  /*12d0*/  DFMA R28, R18, R18, -R24 ;  /* 0x00000012121c722b */ /* 0x000fe20000000818 */
[----:B------:R-:W-:Y:S02]  /*12e0*/  VIADD R31, R23, 0x100000 ;  /* 0x00100000171f7836 */ /* 0x000fe40000000000 */
[----:B------:R-:W-:-:S06]  /*12f0*/  IMAD.MOV.U32 R30, RZ, RZ, R22 ;  /* 0x000000ffff1e7224 */ /* 0x000fcc00078e0016 */
[----:B------:R-:W-:Y:S02]  /*1300*/  DFMA R28, R18, R30, R28 ;  /* 0x0000001e121c722b */ /* 0x000fe4000000001c */
[----:B------:R-:W-:Y:S01]  /*1310*/  DADD R30, R26, -UR4 ;  /* 0x800000041a1e7e29 */ /* 0x000fe20008000000 */
[----:B------:R-:W-:Y:S01]  /*1320*/  UMOV UR4, 0x80000000 ;  /* 0x8000000000047882 */ /* 0x000fe20000000000 */
[----:B------:R-:W-:Y:S01]  /*1330*/  DFMA R26, R18, R24, -R16 ;  /* 0x00000018121a722b */ /* 0x000fe20000000810 */
[----:B------:R-:W-:-:S07]  /*1340*/  UMOV UR5, 0x43300000 ;  /* 0x4330000000057882 */ /* 0x000fce0000000000 */
[----:B------:R-:W-:Y:S02]  /*1350*/  DFMA R26, R22, R24, R26 ;  /* 0x00000018161a722b */ /* 0x000fe4000000001a */
[----:B------:R-:W-:-:S06]  /*1360*/  DADD R24, R20, R30 ;  /* 0x0000000014187229 */ /* 0x000fcc000000001e */
[----:B------:R-:W-:Y:S02]  /*1370*/  DFMA R26, R18, R28, R26 ;  /* 0x0000001c121a722b */ /* 0x000fe4000000001a */
[----:B------:R-:W-:Y:S02]  /*1380*/  DADD R28, R20, -R24 ;  /* 0x00000000141c7229 */ /* 0x000fe40000000818 */
[----:B------:R-:W-:-:S06]  /*1390*/  DMUL R20, R24, R16 ;  /* 0x0000001018147228 */ /* 0x000fcc0000000000 */
[----:B------:R-:W-:Y:S02]  /*13a0*/  DADD R30, R30, R28 ;  /* 0x000000001e1e7229 */ /* 0x000fe4000000001c */
[----:B------:R-:W-:-:S08]  /*13b0*/  DFMA R28, R24, R16, -R20 ;  /* 0x00000010181c722b */ /* 0x000fd00000000814 */
[----:B------:R-:W-:-:S08]  /*13c0*/  DFMA R26, R24, R26, R28 ;  /* 0x0000001a181a722b */ /* 0x000fd0000000001c */
[----:B------:R-:W-:-:S08]  /*13d0*/  DFMA R30, R30, R16, R26 ;  /* 0x000000101e1e722b */ /* 0x000fd0000000001a */
[----:B------:R-:W-:-:S08]  /*13e0*/  DADD R16, R20, R30 ;  /* 0x0000000014107229 */ /* 0x000fd0000000001e */
[--C-:B------:R-:W-:Y:S02]  /*13f0*/  DADD R24, R18, R16.reuse ;  /* 0x0000000012187229 */ /* 0x100fe40000000010 */
[----:B------:R-:W-:-:S06]  /*1400*/  DADD R20, R20, -R16 ;  /* 0x0000000014147229 */ /* 0x000fcc0000000810 */
[----:B------:R-:W-:Y:S02]  /*1410*/  DADD R18, R18, -R24 ;  /* 0x0000000012127229 */ /* 0x000fe40000000818 */
[----:B------:R-:W-:-:S06]  /*1420*/  DADD R20, R30, R20 ;  /* 0x000000001e147229 */ /* 0x000fcc0000000014 */
[----:B------:R-:W-:Y:S01]  /*1430*/  DADD R18, R16, R18 ;  /* 0x0000000010127229 */ /* 0x000fe20000000012 */
[C---:B------:R-:W-:Y:S02]  /*1440*/  VIADD R16, R37.reuse, 0xfffffc01 ;  /* 0xfffffc0125107836 */ /* 0x040fe40000000000 */
[----:B------:R-:W-:Y:S02]  /*1450*/  @P1 VIADD R16, R37, 0xfffffc02 ;  /* 0xfffffc0225101836 */ /* 0x000fe40000000000 */
[----:B------:R-:W-:-:S03]  /*1460*/  IMAD.MOV.U32 R17, RZ, RZ, 0x43300000 ;  /* 0x43300000ff117424 */ /* 0x000fc600078e00ff */
[----:B------:R-:W-:Y:S01]  /*1470*/  DADD R20, R20, R18 ;  /* 0x0000000014147229 */ /* 0x000fe20000000012 */
[----:B------:R-:W-:-:S06]  /*1480*/  LOP3.LUT R16, R16, 0x80000000, RZ, 0x3c, !PT ;  /* 0x8000000010107812 */ /* 0x000fcc00078e3cff */
[----:B------:R-:W-:Y:S01]  /*1490*/  DADD R18, R16, -UR4 ;  /* 0x8000000410127e29 */ /* 0x000fe20008000000 */
[----:B------:R-:W-:Y:S01]  /*14a0*/  UMOV UR4, 0xfefa39ef ;  /* 0xfefa39ef00047882 */ /* 0x000fe20000000000 */
[----:B------:R-:W-:Y:S01]  /*14b0*/  DADD R22, R22, R20 ;  /* 0x0000000016167229 */ /* 0x000fe20000000014 */
[----:B------:R-:W-:-:S07]  /*14c0*/  UMOV UR5, 0x3fe62e42 ;  /* 0x3fe62e4200057882 */ /* 0x000fce0000000000 */
[----:B------:R-:W-:-:S08]  /*14d0*/  DADD R20, R24, R22 ;  /* 0x0000000018147229 */ /* 0x000fd00000000016 */
[--C-:B------:R-:W-:Y:S02]  /*14e0*/  DFMA R16, R18, UR4, R20.reuse ;  /* 0x0000000412107c2b */ /* 0x100fe40008000014 */
[----:B------:R-:W-:-:S06]  /*14f0*/  DADD R26, R24, -R20 ;  /* 0x00000000181a7229 */ /* 0x000fcc0000000814 */
[----:B------:R-:W-:Y:S02]  /*1500*/  DFMA R24, R18, -UR4, R16 ;  /* 0x8000000412187c2b */ /* 0x000fe40008000010 */
[----:B------:R-:W-:-:S06]  /*1510*/  DADD R26, R22, R26 ;  /* 0x00000000161a7229 */ /* 0x000fcc000000001a */
[----:B------:R-:W-:-:S08]  /*1520*/  DADD R24, -R20, R24 ;  /* 0x0000000014187229 */ /* 0x000fd00000000118 */
[----:B------:R-:W-:Y:S01]  /*1530*/  DADD R20, R26, -R24 ;  /* 0x000000001a147229 */ /* 0x000fe20000000818 */
[----:B------:R-:W-:Y:S02]  /*1540*/  IMAD.MOV.U32 R24, RZ, RZ, 0x652b82fe ;  /* 0x652b82feff187424 */ /* 0x000fe400078e00ff */
[----:B------:R-:W-:-:S05]  /*1550*/  IMAD.MOV.U32 R25, RZ, RZ, 0x3ff71547 ;  /* 0x3ff71547ff197424 */ /* 0x000fca00078e00ff */
[----:B------:R-:W-:-:S08]  /*1560*/  DFMA R20, R18, UR8, R20 ;  /* 0x0000000812147c2b */ /* 0x000fd00008000014 */
[----:B------:R-:W-:-:S08]  /*1570*/  DADD R18, R16, R20 ;  /* 0x0000000010127229 */ /* 0x000fd00000000014 */
[----:B------:R-:W-:Y:S02]  /*1580*/  DADD R22, R16, -R18 ;  /* 0x0000000010167229 */ /* 0x000fe40000000812 */
[----:B------:R-:W-:-:S06]  /*1590*/  DMUL R16, R18, 2 ;  /* 0x4000000012107828 */ /* 0x000fcc0000000000 */
[----:B------:R-:W-:Y:S02]  /*15a0*/  DADD R20, R20, R22 ;  /* 0x0000000014147229 */ /* 0x000fe40000000016 */
[----:B------:R-:W-:-:S08]  /*15b0*/  DFMA R18, R18, 2, -R16 ;  /* 0x400000001212782b */ /* 0x000fd00000000810 */
[----:B------:R-:W-:-:S08]  /*15c0*/  DFMA R20, R20, 2, R18 ;  /* 0x400000001414782b */ /* 0x000fd00000000012 */
[----:B------:R-:W-:-:S08]  /*15d0*/  DADD R26, R16, R20 ;  /* 0x00000000101a7229 */ /* 0x000fd00000000014 */
[----:B------:R-:W-:Y:S02]  /*15e0*/  DFMA R24, R26, R24, 6.75539944105574400000e+15 ;  /* 0x433800001a18742b */ /* 0x000fe40000000018 */
[----:B------:R-:W-:Y:S01]  /*15f0*/  FSETP.GEU.AND P0, PT, |R27|, 4.1917929649353027344, PT ;  /* 0x4086232b1b00780b */ /* 0x000fe20003f0e200 */
[----:B------:R-:W-:-:S05]  /*1600*/  DADD R16, R16, -R26 ;  /* 0x0000000010107229 */ /* 0x000fca000000081a */
[----:B------:R-:W-:-:S03]  /*1610*/  DADD R18, R24, -6.75539944105574400000e+15 ;  /* 0xc338000018127429 */ /* 0x000fc60000000000 */
[----:B------:R-:W-:-:S05]  /*1620*/  DADD R20, R20, R16 ;  /* 0x0000000014147229 */ /* 0x000fca0000000010 */
[----:B------:R-:W-:Y:S01]  /*1630*/  DFMA R22, R18, -UR4, R26 ;  /* 0x8000000412167c2b */ /* 0x000fe2000800001a */
[----:B------:R-:W-:Y:S01]  /*1640*/  UMOV UR4, 0x3b39803f ;  /* 0x3b39803f00047882 */ /* 0x000fe20000000000 */
[----:B------:R-:W-:-:S06]  /*1650*/  UMOV UR5, 0x3c7abc9e ;  /* 0x3c7abc9e00057882 */ /* 0x000fcc0000000000 */
[----:B------:R-:W-:Y:S01]  /*1660*/  DFMA R22, R18, -UR4, R22 ;  /* 0x8000000412167c2b */ /* 0x000fe20008000016 */
[----:B------:R-:W-:Y:S01]  /*1670*/  UMOV UR4, 0x69ce2bdf ;  /* 0x69ce2bdf00047882 */ /* 0x000fe20000000000 */
[----:B------:R-:W-:Y:S01]  /*1680*/  IMAD.MOV.U32 R18, RZ, RZ, -0x35dec16 ;  /* 0xfca213eaff127424 */ /* 0x000fe200078e00ff */
[----:B------:R-:W-:Y:S01]  /*1690*/  UMOV UR5, 0x3e5ade15 ;  /* 0x3e5ade1500057882 */ /* 0x000fe20000000000 */
[----:B------:R-:W-:-:S06]  /*16a0*/  IMAD.MOV.U32 R19, RZ, RZ, 0x3e928af3 ;  /* 0x3e928af3ff137424 */ /* 0x000fcc00078e00ff */
[----:B------:R-:W-:Y:S01]  /*16b0*/  DFMA R18, R22, UR4, R18 ;  /* 0x0000000416127c2b */ /* 0x000fe20008000012 */
[----:B------:R-:W-:Y:S01]  /*16c0*/  UMOV UR4, 0x62401315 ;  /* 0x6240131500047882 */ /* 0x000fe20000000000 */
[----:B------:R-:W-:-:S06]  /*16d0*/  UMOV UR5, 0x3ec71dee ;  /* 0x3ec71dee00057882 */ /* 0x000fcc0000000000 */
[----:B------:R-:W-:Y:S01]  /*16e0*/  DFMA R18, R22, R18, UR4 ;  /* 0x0000000416127e2b */ /* 0x000fe20008000012 */
        /* <DEDUP_REMOVED lines=20> */
[----:B------:R-:W-:-:S08]  /*1830*/  DFMA R18, R22, R18, UR4 ;  /* 0x0000000416127e2b */ /* 0x000fd00008000012 */
[----:B------:R-:W-:-:S08]  /*1840*/  DFMA R18, R22, R18, 1 ;  /* 0x3ff000001612742b */ /* 0x000fd00000000012 */
[----:B------:R-:W-:-:S10]  /*1850*/  DFMA R18, R22, R18, 1 ;  /* 0x3ff000001612742b */ /* 0x000fd40000000012 */
[----:B------:R-:W-:Y:S02]  /*1860*/  IMAD R23, R24, 0x100000, R19 ;  /* 0x0010000018177824 */ /* 0x000fe400078e0213 */
[----:B------:R-:W-:Y:S01]  /*1870*/  IMAD.MOV.U32 R22, RZ, RZ, R18 ;  /* 0x000000ffff167224 */ /* 0x000fe200078e0012 */
[----:B------:R-:W-:Y:S06]  /*1880*/  @!P0 BRA `(.L_x_28) ;  /* 0x0000000000308947 */ /* 0x000fec0003800000 */
[----:B------:R-:W-:Y:S01]  /*1890*/  FSETP.GEU.AND P1, PT, |R27|, 4.2275390625, PT ;  /* 0x408748001b00780b */ /* 0x000fe20003f2e200 */
[C---:B------:R-:W-:Y:S02]  /*18a0*/  DADD R22, R26.reuse, +INF ;  /* 0x7ff000001a167429 */ /* 0x040fe40000000000 */
[----:B------:R-:W-:-:S08]  /*18b0*/  DSETP.GEU.AND P0, PT, R26, RZ, PT ;  /* 0x000000ff1a00722a */ /* 0x000fd00003f0e000 */
[----:B------:R-:W-:Y:S02]  /*18c0*/  FSEL R22, R22, RZ, P0 ;  /* 0x000000ff16167208 */ /* 0x000fe40000000000 */
[----:B------:R-:W-:Y:S02]  /*18d0*/  @!P1 LEA.HI R16, R24, R24, RZ, 0x1 ;  /* 0x0000001818109211 */ /* 0x000fe400078f08ff */
[----:B------:R-:W-:Y:S02]  /*18e0*/  FSEL R23, R23, RZ, P0 ;  /* 0x000000ff17177208 */ /* 0x000fe40000000000 */
[----:B------:R-:W-:-:S05]  /*18f0*/  @!P1 SHF.R.S32.HI R16, RZ, 0x1, R16 ;  /* 0x00000001ff109819 */ /* 0x000fca0000011410 */
[----:B------:R-:W-:Y:S02]  /*1900*/  @!P1 IMAD.IADD R17, R24, 0x1, -R16 ;  /* 0x0000000118119824 */ /* 0x000fe400078e0a10 */
[----:B------:R-:W-:Y:S02]  /*1910*/  @!P1 IMAD R19, R16, 0x100000, R19 ;  /* 0x0010000010139824 */ /* 0x000fe400078e0213 */
[----:B------:R-:W-:Y:S01]  /*1920*/  @!P1 IMAD.MOV.U32 R16, RZ, RZ, RZ ;  /* 0x000000ffff109224 */ /* 0x000fe200078e00ff */
[----:B------:R-:W-:-:S06]  /*1930*/  @!P1 LEA R17, R17, 0x3ff00000, 0x14 ;  /* 0x3ff0000011119811 */ /* 0x000fcc00078ea0ff */
[----:B------:R-:W-:-:S11]  /*1940*/  @!P1 DMUL R22, R18, R16 ;  /* 0x0000001012169228 */ /* 0x000fd60000000000 */
.L_x_28:
[----:B------:R-:W-:Y:S01]  /*1950*/  DFMA R20, R20, R22, R22 ;  /* 0x000000161414722b */ /* 0x000fe20000000016 */
[----:B------:R-:W-:Y:S01]  /*1960*/  IMAD.MOV.U32 R18, RZ, RZ, R0 ;  /* 0x000000ffff127224 */ /* 0x000fe200078e0000 */
[----:B------:R-:W-:Y:S01]  /*1970*/  DSETP.NEU.AND P0, PT, |R22|, +INF , PT ;  /* 0x7ff000001600742a */ /* 0x000fe20003f0d200 */
[----:B------:R-:W-:-:S07]  /*1980*/  IMAD.MOV.U32 R19, RZ, RZ, 0x0 ;  /* 0x00000000ff137424 */ /* 0x000fce00078e00ff */
[----:B------:R-:W-:Y:S02]  /*1990*/  FSEL R17, R22, R20, !P0 ;  /* 0x0000001416117208 */ /* 0x000fe40004000000 */
[----:B------:R-:W-:Y:S01]  /*19a0*/  FSEL R16, R23, R21, !P0 ;  /* 0x0000001517107208 */ /* 0x000fe20004000000 */
[----:B------:R-:W-:Y:S06]  /*19b0*/  RET.REL.NODEC R18 `(_Z16FindClosestPointP6float3Pii) ;  /* 0xffffffe412907950 */ /* 0x000fec0003c3ffff */
.L_x_29:
[----:B------:R-:W-:-:S00]  /*19c0*/  BRA `(.L_x_29) ;  /* 0xfffffffc00fc7947 */ /* 0x000fc0000383ffff */
[----:B------:R-:W-:-:S00]  /*19d0*/  NOP ;  /* 0x0000000000007918 */ /* 0x000fc00000000000 */
        /* <DEDUP_REMOVED lines=10> */
.L_x_30:


//--------------------- .nv.shared.reserved.0     --------------------------
	.section	.nv.shared.reserved.0,"aw",@nobits
	.weak		__nv_reservedSMEM_offset_0_alias
	.size		__nv_reservedSMEM_offset_0_alias, 0, 64
	.other		__nv_reservedSMEM_offset_0_alias,@"STO_CUDA_RESERVED_SHARED STV_DEFAULT"
__nv_reservedSMEM_offset_0_alias:
	.zero		0
	.zero		64


//--------------------- .nv.constant0._Z16FindClosestPointP6float3Pii --------------------------
	.section	.nv.constant0._Z16FindClosestPointP6float3Pii,"a",@progbits
	.sectionflags	@""
	.align	4
.nv.constant0._Z16FindClosestPointP6float3Pii:
	.zero		916


//--------------------- SYMBOLS --------------------------

	.type		.nv.reservedSmem.offset0,@object
	.size		.nv.reservedSmem.offset0,0x4
